// auto-generated by cutlass_sweep.gemm — config: {"arch": "sm_90", "cluster_m": 1, "cluster_n": 1, "dtype": "fp16", "dtype_b": "fp16", "layout": "nt", "stages": 0, "tile_k": 16, "tile_m": 256, "tile_n": 512}
#include "cutlass/cutlass.h"
#include "cutlass/gemm/collective/collective_builder.hpp"
#include "cutlass/gemm/device/gemm_universal_adapter.h"
#include "cutlass/gemm/kernel/gemm_universal.hpp"
#include "cutlass/epilogue/collective/collective_builder.hpp"

using ElemA = cutlass::half_t;
using ElemB = cutlass::half_t;
using ElemCD = cutlass::half_t;
using Acc  = float;
using TileShape    = cute::Shape<cute::_256, cute::_512, cute::_16>;
using ClusterShape = cute::Shape<cute::_1, cute::_1, cute::_1>;

using CollectiveEpilogue = typename cutlass::epilogue::collective::CollectiveBuilder<
    cutlass::arch::Sm90, cutlass::arch::OpClassTensorOp,
    TileShape, ClusterShape,
    cutlass::epilogue::collective::EpilogueTileAuto,
    Acc, Acc,
    ElemCD, cutlass::layout::RowMajor, 128 / cutlass::sizeof_bits<ElemCD>::value,
    ElemCD, cutlass::layout::RowMajor, 128 / cutlass::sizeof_bits<ElemCD>::value,
    cutlass::epilogue::collective::EpilogueScheduleAuto
  >::CollectiveOp;

using CollectiveMainloop = typename cutlass::gemm::collective::CollectiveBuilder<
    cutlass::arch::Sm90, cutlass::arch::OpClassTensorOp,
    ElemA, cutlass::layout::RowMajor, 128 / cutlass::sizeof_bits<ElemA>::value,
    ElemB, cutlass::layout::ColumnMajor, 128 / cutlass::sizeof_bits<ElemB>::value,
    Acc,
    TileShape, ClusterShape,
    cutlass::gemm::collective::StageCountAutoCarveout<static_cast<int>(sizeof(typename CollectiveEpilogue::SharedStorage))>,
    cutlass::gemm::collective::KernelScheduleAuto
  >::CollectiveOp;

using GemmKernel = cutlass::gemm::kernel::GemmUniversal<
    cute::Shape<int,int,int,int>,
    CollectiveMainloop,
    CollectiveEpilogue
>;
using Gemm = cutlass::gemm::device::GemmUniversalAdapter<GemmKernel>;

// Force the device kernel symbol into the cubin without needing a host main.
auto* _anchor = &cutlass::device_kernel<GemmKernel>;


// ===== COMPILED SASS (sm_90a) =====

	.target	sm_90a

	.elftype	@"ET_EXEC"


//--------------------- .note.nv.tkinfo           --------------------------
	.section	.note.nv.tkinfo,"",@"SHT_NOTE"
	.sectionflags	@"SHF_NOTE_NV_TKINFO"
	.tkinfo
        /*0018*/ 	.word	0x00000002
        /*0030*/ 	.string	""
        /*0030*/ 	.string	"ptxas"
        /*0030*/ 	.string	"Cuda compilation tools, release 13.0, V13.0.88"
        /*0030*/ 	.string	"Build cuda_13.0.r13.0/compiler.36424714_0"
        /*0030*/ 	.string	"-arch sm_90a -m 64 "



//--------------------- .note.nv.cuinfo           --------------------------
	.section	.note.nv.cuinfo,"",@"SHT_NOTE"
	.sectionflags	@"SHF_NOTE_NV_CUINFO"
        /*0018*/ 	.short	0x0002
        /*001a*/ 	.short	0x005a
        /*001c*/ 	.short	0x0082
	.zero		2


//--------------------- .nv.info                  --------------------------
	.section	.nv.info,"",@"SHT_CUDA_INFO"
	.align	4


	//----- nvinfo : EIATTR_REGCOUNT
	.align		4
        /*0000*/ 	.byte	0x04, 0x2f
        /*0002*/ 	.short	(.L_15 - .L_14)
	.align		4
.L_14:
        /*0004*/ 	.word	index@(_ZN7cutlass13device_kernelINS_4gemm6kernel13GemmUniversalIN4cute5tupleIJiiiiEEENS1_10collective13CollectiveMmaINS1_34MainloopSm90TmaGmmaWarpSpecializedILi9ENS5_IJNS4_1CILi1EEESB_SB_EEENS1_35KernelTmaWarpSpecializedCooperativeEEENS5_IJNSA_ILi256EEENSA_ILi512EEENSA_ILi16EEEEEENS_6half_tENS5_IJlSB_lEEESJ_SK_NS4_8TiledMMAINS4_8MMA_AtomIJNS4_4SM904GMMA26MMA_64x256x16_F32F16F16_SSILNSO_5MajorE0ELSQ_0ELNSO_7ScaleInE1ELSR_1EEEEEENS4_6LayoutINS5_IJNSA_ILi2EEESB_SB_EEENS5_IJSB_NSA_ILi0EEESX_EEEEENS5_IJNS4_10UnderscoreES10_S10_EEEEENS4_13SM90_TMA_LOADENS4_14ComposedLayoutINS4_7SwizzleILi1ELi4ELi3EEENS4_18smem_ptr_flag_bitsILi16EEENSU_INS5_IJNSA_ILi8EEESH_EEENS5_IJSH_SB_EEEEEEEvNS4_8identityES13_S1D_vS1E_EENS_8epilogue10collective6detail29Sm90TmaWarpSpecializedAdapterINS1H_15DefaultEpilogueISJ_SK_SK_NS1G_6thread17LinearCombinationISJ_Li1EffLNS1L_9ScaleType4KindE0ELNS_15FloatRoundStyleE2ESJ_EENS1_15EpilogueDefaultEEEEEvvEEEEvNT_6ParamsE)
        /*0008*/ 	.word	0x000000a8


	//----- nvinfo : EIATTR_FRAME_SIZE
	.align		4
.L_15:
        /*000c*/ 	.byte	0x04, 0x11
        /*000e*/ 	.short	(.L_17 - .L_16)
	.align		4
.L_16:
        /*0010*/ 	.word	index@(_ZN7cutlass13device_kernelINS_4gemm6kernel13GemmUniversalIN4cute5tupleIJiiiiEEENS1_10collective13CollectiveMmaINS1_34MainloopSm90TmaGmmaWarpSpecializedILi9ENS5_IJNS4_1CILi1EEESB_SB_EEENS1_35KernelTmaWarpSpecializedCooperativeEEENS5_IJNSA_ILi256EEENSA_ILi512EEENSA_ILi16EEEEEENS_6half_tENS5_IJlSB_lEEESJ_SK_NS4_8TiledMMAINS4_8MMA_AtomIJNS4_4SM904GMMA26MMA_64x256x16_F32F16F16_SSILNSO_5MajorE0ELSQ_0ELNSO_7ScaleInE1ELSR_1EEEEEENS4_6LayoutINS5_IJNSA_ILi2EEESB_SB_EEENS5_IJSB_NSA_ILi0EEESX_EEEEENS5_IJNS4_10UnderscoreES10_S10_EEEEENS4_13SM90_TMA_LOADENS4_14ComposedLayoutINS4_7SwizzleILi1ELi4ELi3EEENS4_18smem_ptr_flag_bitsILi16EEENSU_INS5_IJNSA_ILi8EEESH_EEENS5_IJSH_SB_EEEEEEEvNS4_8identityES13_S1D_vS1E_EENS_8epilogue10collective6detail29Sm90TmaWarpSpecializedAdapterINS1H_15DefaultEpilogueISJ_SK_SK_NS1G_6thread17LinearCombinationISJ_Li1EffLNS1L_9ScaleType4KindE0ELNS_15FloatRoundStyleE2ESJ_EENS1_15EpilogueDefaultEEEEEvvEEEEvNT_6ParamsE)
        /*0014*/ 	.word	0x00000968


	//----- nvinfo : EIATTR_MIN_STACK_SIZE
	.align		4
.L_17:
        /*0018*/ 	.byte	0x04, 0x12
        /*001a*/ 	.short	(.L_19 - .L_18)
	.align		4
.L_18:
        /*001c*/ 	.word	index@(_ZN7cutlass13device_kernelINS_4gemm6kernel13GemmUniversalIN4cute5tupleIJiiiiEEENS1_10collective13CollectiveMmaINS1_34MainloopSm90TmaGmmaWarpSpecializedILi9ENS5_IJNS4_1CILi1EEESB_SB_EEENS1_35KernelTmaWarpSpecializedCooperativeEEENS5_IJNSA_ILi256EEENSA_ILi512EEENSA_ILi16EEEEEENS_6half_tENS5_IJlSB_lEEESJ_SK_NS4_8TiledMMAINS4_8MMA_AtomIJNS4_4SM904GMMA26MMA_64x256x16_F32F16F16_SSILNSO_5MajorE0ELSQ_0ELNSO_7ScaleInE1ELSR_1EEEEEENS4_6LayoutINS5_IJNSA_ILi2EEESB_SB_EEENS5_IJSB_NSA_ILi0EEESX_EEEEENS5_IJNS4_10UnderscoreES10_S10_EEEEENS4_13SM90_TMA_LOADENS4_14ComposedLayoutINS4_7SwizzleILi1ELi4ELi3EEENS4_18smem_ptr_flag_bitsILi16EEENSU_INS5_IJNSA_ILi8EEESH_EEENS5_IJSH_SB_EEEEEEEvNS4_8identityES13_S1D_vS1E_EENS_8epilogue10collective6detail29Sm90TmaWarpSpecializedAdapterINS1H_15DefaultEpilogueISJ_SK_SK_NS1G_6thread17LinearCombinationISJ_Li1EffLNS1L_9ScaleType4KindE0ELNS_15FloatRoundStyleE2ESJ_EENS1_15EpilogueDefaultEEEEEvvEEEEvNT_6ParamsE)
        /*0020*/ 	.word	0x00000968
.L_19:


//--------------------- .nv.compat                --------------------------
	.section	.nv.compat,"",@"SHT_CUDA_COMPAT_INFO"
	.align	4
        /*0000*/ 	.byte	0x02, 0x09, 0x01, 0x00, 0x02, 0x02, 0x04, 0x00, 0x02, 0x05, 0x05, 0x00, 0x03, 0x07, 0x01, 0x01
        /*0010*/ 	.byte	0x02, 0x03, 0x01, 0x00, 0x02, 0x06, 0x01, 0x00, 0x04, 0x0b, 0x08, 0x00, 0x00, 0x00, 0x00, 0x00
        /*0020*/ 	.byte	0x00, 0x00, 0x00, 0x00


//--------------------- .nv.info._ZN7cutlass13device_kernelINS_4gemm6kernel13GemmUniversalIN4cute5tupleIJiiiiEEENS1_10collective13CollectiveMmaINS1_34MainloopSm90TmaGmmaWarpSpecializedILi9ENS5_IJNS4_1CILi1EEESB_SB_EEENS1_35KernelTmaWarpSpecializedCooperativeEEENS5_IJNSA_ILi256EEENSA_ILi512EEENSA_ILi16EEEEEENS_6half_tENS5_IJlSB_lEEESJ_SK_NS4_8TiledMMAINS4_8MMA_AtomIJNS4_4SM904GMMA26MMA_64x256x16_F32F16F16_SSILNSO_5MajorE0ELSQ_0ELNSO_7ScaleInE1ELSR_1EEEEEENS4_6LayoutINS5_IJNSA_ILi2EEESB_SB_EEENS5_IJSB_NSA_ILi0EEESX_EEEEENS5_IJNS4_10UnderscoreES10_S10_EEEEENS4_13SM90_TMA_LOADENS4_14ComposedLayoutINS4_7SwizzleILi1ELi4ELi3EEENS4_18smem_ptr_flag_bitsILi16EEENSU_INS5_IJNSA_ILi8EEESH_EEENS5_IJSH_SB_EEEEEEEvNS4_8identityES13_S1D_vS1E_EENS_8epilogue10collective6detail29Sm90TmaWarpSpecializedAdapterINS1H_15DefaultEpilogueISJ_SK_SK_NS1G_6thread17LinearCombinationISJ_Li1EffLNS1L_9ScaleType4KindE0ELNS_15FloatRoundStyleE2ESJ_EENS1_15EpilogueDefaultEEEEEvvEEEEvNT_6ParamsE --------------------------
	.section	.nv.info._ZN7cutlass13device_kernelINS_4gemm6kernel13GemmUniversalIN4cute5tupleIJiiiiEEENS1_10collective13CollectiveMmaINS1_34MainloopSm90TmaGmmaWarpSpecializedILi9ENS5_IJNS4_1CILi1EEESB_SB_EEENS1_35KernelTmaWarpSpecializedCooperativeEEENS5_IJNSA_ILi256EEENSA_ILi512EEENSA_ILi16EEEEEENS_6half_tENS5_IJlSB_lEEESJ_SK_NS4_8TiledMMAINS4_8MMA_AtomIJNS4_4SM904GMMA26MMA_64x256x16_F32F16F16_SSILNSO_5MajorE0ELSQ_0ELNSO_7ScaleInE1ELSR_1EEEEEENS4_6LayoutINS5_IJNSA_ILi2EEESB_SB_EEENS5_IJSB_NSA_ILi0EEESX_EEEEENS5_IJNS4_10UnderscoreES10_S10_EEEEENS4_13SM90_TMA_LOADENS4_14ComposedLayoutINS4_7SwizzleILi1ELi4ELi3EEENS4_18smem_ptr_flag_bitsILi16EEENSU_INS5_IJNSA_ILi8EEESH_EEENS5_IJSH_SB_EEEEEEEvNS4_8identityES13_S1D_vS1E_EENS_8epilogue10collective6detail29Sm90TmaWarpSpecializedAdapterINS1H_15DefaultEpilogueISJ_SK_SK_NS1G_6thread17LinearCombinationISJ_Li1EffLNS1L_9ScaleType4KindE0ELNS_15FloatRoundStyleE2ESJ_EENS1_15EpilogueDefaultEEEEEvvEEEEvNT_6ParamsE,"",@"SHT_CUDA_INFO"
	.sectionflags	@""
	.align	4


	//----- nvinfo : EIATTR_CUDA_API_VERSION
	.align		4
        /*0000*/ 	.byte	0x04, 0x37
        /*0002*/ 	.short	(.L_21 - .L_20)
.L_20:
        /*0004*/ 	.word	0x00000082


	//----- nvinfo : EIATTR_KPARAM_INFO
	.align		4
.L_21:
        /*0008*/ 	.byte	0x04, 0x17
        /*000a*/ 	.short	(.L_23 - .L_22)
.L_22:
        /*000c*/ 	.word	0x00000000
        /*0010*/ 	.short	0x0000
        /*0012*/ 	.short	0x0070
        /*0014*/ 	.byte	0x00, 0xf0, 0x01, 0x10


	//----- nvinfo : EIATTR_SPARSE_MMA_MASK
	.align		4
.L_23:
        /*0018*/ 	.byte	0x03, 0x50
        /*001a*/ 	.short	0x0000


	//----- nvinfo : EIATTR_MAXREG_COUNT
	.align		4
        /*001c*/ 	.byte	0x03, 0x1b
        /*001e*/ 	.short	0x00a8


	//----- nvinfo : EIATTR_NUM_BARRIERS
	.align		4
        /*0020*/ 	.byte	0x02, 0x4c
        /*0022*/ 	.byte	0x01
	.zero		1


	//----- nvinfo : EIATTR_EXTERNS
	.align		4
        /*0024*/ 	.byte	0x04, 0x0f
        /*0026*/ 	.short	(.L_25 - .L_24)


	//   ....[0]....
	.align		4
.L_24:
        /*0028*/ 	.word	index@(__assertfail)


	//----- nvinfo : EIATTR_ANNOTATIONS
	.align		4
.L_25:
        /*002c*/ 	.byte	0x04, 0x55
        /*002e*/ 	.short	(.L_27 - .L_26)


	//   ....[0]....
.L_26:
        /*0030*/ 	.word	0x00000001
        /*0034*/ 	.byte	0x80, 0x06, 0x00, 0x00, 0x01, 0x00, 0x00, 0x00, 0xa0, 0x06, 0x00, 0x00, 0x01, 0x00, 0x00, 0x00
        /* <DEDUP_REMOVED lines=806> */
        /*32a4*/ 	.byte	0x90, 0x9c, 0x02, 0x00, 0x01, 0x00, 0x00, 0x00, 0xb0, 0x9c, 0x02, 0x00


	//----- nvinfo : EIATTR_MERCURY_ISA_VERSION
	.align		4
.L_27:
        /*32b0*/ 	.byte	0x03, 0x5f
        /*32b2*/ 	.short	0x0101


	//----- nvinfo : EIATTR_INT_WARP_WIDE_INSTR_OFFSETS
	.align		4
        /*32b4*/ 	.byte	0x04, 0x31
        /*32b6*/ 	.short	(.L_29 - .L_28)


	//   ....[0]....
.L_28:
        /*32b8*/ 	.word	0x00000540


	//   ....[1]....
        /*32bc*/ 	.word	0x00000550


	//   ....[2]....
        /*32c0*/ 	.word	0x00000690


	//----- nvinfo : EIATTR_COOP_GROUP_MASK_REGIDS
	.align		4
.L_29:
        /*32c4*/ 	.byte	0x04, 0x29
        /*32c6*/ 	.short	(.L_31 - .L_30)


	//   ....[0]....
.L_30:
        /*32c8*/ 	.word	0xffffffff


	//   ....[1]....
        /*32cc*/ 	.word	0xffffffff


	//   ....[2]....
        /*32d0*/ 	.word	0xffffffff


	//   ....[3]....
        /*32d4*/ 	.word	0xffffffff


	//   ....[4]....
        /*32d8*/ 	.word	0xffffffff


	//----- nvinfo : EIATTR_COOP_GROUP_INSTR_OFFSETS
	.align		4
.L_31:
        /*32dc*/ 	.byte	0x04, 0x28
        /*32de*/ 	.short	(.L_33 - .L_32)


	//   ....[0]....
.L_32:
        /*32e0*/ 	.word	0x00000070


	//   ....[1]....
        /*32e4*/ 	.word	0x00000080


	//   ....[2]....
        /*32e8*/ 	.word	0x000001a0


	//   ....[3]....
        /*32ec*/ 	.word	0x00000480


	//   ....[4]....
        /*32f0*/ 	.word	0x00001130


	//----- nvinfo : EIATTR_REG_RECONFIG
	.align		4
.L_33:
        /*32f4*/ 	.byte	0x01, 0x54
	.zero		2


	//----- nvinfo : EIATTR_SYSCALL_OFFSETS
	.align		4
        /*32f8*/ 	.byte	0x04, 0x46
        /*32fa*/ 	.short	(.L_35 - .L_34)


	//   ....[0]....
.L_34:
        /*32fc*/ 	.word	0x000012e0


	//----- nvinfo : EIATTR_MBARRIER_INSTR_OFFSETS
	.align		4
.L_35:
        /*3300*/ 	.byte	0x04, 0x39
        /*3302*/ 	.short	(.L_37 - .L_36)


	//   ....[0]....
.L_36:
        /*3304*/ 	.word	0x00000340
        /*3308*/ 	.word	0x000000ff
        /*330c*/ 	.word	0x00000000
        /*3310*/ 	.short	0x0100
        /*3312*/ 	.byte	0x09
	.zero		1


	//   ....[1]....
        /*3314*/ 	.word	0x00000350
        /*3318*/ 	.word	0x000000ff
        /*331c*/ 	.word	0x00000048
        /*3320*/ 	.short	0x0100
        /*3322*/ 	.byte	0x09
	.zero		1


	//   ....[2]....
        /*3324*/ 	.word	0x00000360
        /*3328*/ 	.word	0x000000ff
        /*332c*/ 	.word	0x00000008
        /*3330*/ 	.short	0x0100
        /*3332*/ 	.byte	0x09
	.zero		1


	//   ....[3]....
        /*3334*/ 	.word	0x00000370
        /*3338*/ 	.word	0x000000ff
        /*333c*/ 	.word	0x00000050
        /*3340*/ 	.short	0x0100
        /*3342*/ 	.byte	0x09
	.zero		1


	//   ....[4]....
        /*3344*/ 	.word	0x00000380
        /*3348*/ 	.word	0x000000ff
        /*334c*/ 	.word	0x00000010
        /*3350*/ 	.short	0x0100
        /*3352*/ 	.byte	0x09
	.zero		1


	//   ....[5]....
        /*3354*/ 	.word	0x00000390
        /*3358*/ 	.word	0x000000ff
        /*335c*/ 	.word	0x00000058
        /*3360*/ 	.short	0x0100
        /*3362*/ 	.byte	0x09
	.zero		1


	//   ....[6]....
        /*3364*/ 	.word	0x000003a0
        /*3368*/ 	.word	0x000000ff
        /*336c*/ 	.word	0x00000018
        /*3370*/ 	.short	0x0100
        /*3372*/ 	.byte	0x09
	.zero		1


	//   ....[7]....
        /*3374*/ 	.word	0x000003b0
        /*3378*/ 	.word	0x000000ff
        /*337c*/ 	.word	0x00000060
        /*3380*/ 	.short	0x0100
        /*3382*/ 	.byte	0x09
	.zero		1


	//   ....[8]....
        /*3384*/ 	.word	0x000003c0
        /*3388*/ 	.word	0x000000ff
        /*338c*/ 	.word	0x00000020
        /*3390*/ 	.short	0x0100
        /*3392*/ 	.byte	0x09
	.zero		1


	//   ....[9]....
        /*3394*/ 	.word	0x000003d0
        /*3398*/ 	.word	0x000000ff
        /*339c*/ 	.word	0x00000068
        /*33a0*/ 	.short	0x0100
        /*33a2*/ 	.byte	0x09
	.zero		1


	//   ....[10]....
        /*33a4*/ 	.word	0x000003e0
        /*33a8*/ 	.word	0x000000ff
        /*33ac*/ 	.word	0x00000028
        /*33b0*/ 	.short	0x0100
        /*33b2*/ 	.byte	0x09
	.zero		1


	//   ....[11]....
        /*33b4*/ 	.word	0x000003f0
        /*33b8*/ 	.word	0x000000ff
        /*33bc*/ 	.word	0x00000070
        /*33c0*/ 	.short	0x0100
        /*33c2*/ 	.byte	0x09
	.zero		1


	//   ....[12]....
        /*33c4*/ 	.word	0x00000400
        /*33c8*/ 	.word	0x000000ff
        /*33cc*/ 	.word	0x00000030
        /*33d0*/ 	.short	0x0100
        /*33d2*/ 	.byte	0x09
	.zero		1


	//   ....[13]....
        /*33d4*/ 	.word	0x00000410
        /*33d8*/ 	.word	0x000000ff
        /*33dc*/ 	.word	0x00000078
        /*33e0*/ 	.short	0x0100
        /*33e2*/ 	.byte	0x09
	.zero		1


	//   ....[14]....
        /*33e4*/ 	.word	0x00000420
        /*33e8*/ 	.word	0x000000ff
        /*33ec*/ 	.word	0x00000038
        /*33f0*/ 	.short	0x0100
        /*33f2*/ 	.byte	0x09
	.zero		1


	//   ....[15]....
        /*33f4*/ 	.word	0x00000430
        /*33f8*/ 	.word	0x000000ff
        /*33fc*/ 	.word	0x00000080
        /*3400*/ 	.short	0x0100
        /*3402*/ 	.byte	0x09
	.zero		1


	//   ....[16]....
        /*3404*/ 	.word	0x00000440
        /*3408*/ 	.word	0x000000ff
        /*340c*/ 	.word	0x00000040
        /*3410*/ 	.short	0x0100
        /*3412*/ 	.byte	0x09
	.zero		1


	//   ....[17]....
        /*3414*/ 	.word	0x00000450
        /*3418*/ 	.word	0x000000ff
        /*341c*/ 	.word	0x00000088
        /*3420*/ 	.short	0x0100
        /*3422*/ 	.byte	0x09
	.zero		1


	//   ....[18]....
        /*3424*/ 	.word	0x000006c0
        /*3428*/ 	.word	0x000000ff
        /*342c*/ 	.word	0x000000a0
        /*3430*/ 	.short	0x0100
        /*3432*/ 	.byte	0x06
	.zero		1


	//   ....[19]....
        /*3434*/ 	.word	0x000006d0
        /*3438*/ 	.word	0x000000ff
        /*343c*/ 	.word	0x000000a8
        /*3440*/ 	.short	0x0100
        /*3442*/ 	.byte	0x06
	.zero		1


	//   ....[20]....
        /*3444*/ 	.word	0x00001380
        /*3448*/ 	.word	0x00000003
        /*344c*/ 	.word	0x00000000
        /*3450*/ 	.short	0x010a
        /*3452*/ 	.byte	0x3f
	.zero		1


	//   ....[21]....
        /*3454*/ 	.word	0x000013c0
        /*3458*/ 	.word	0x00000003
        /*345c*/ 	.word	0x00000000
        /*3460*/ 	.short	0x010a
        /*3462*/ 	.byte	0x3f
	.zero		1


	//   ....[22]....
        /*3464*/ 	.word	0x000025a0
        /*3468*/ 	.word	0x000000ff
        /*346c*/ 	.word	0x00000000
        /*3470*/ 	.short	0x010a
        /*3472*/ 	.byte	0x04
	.zero		1


	//   ....[23]....
        /*3474*/ 	.word	0x000025e0
        /*3478*/ 	.word	0x000000ff
        /*347c*/ 	.word	0x00000000
        /*3480*/ 	.short	0x010a
        /*3482*/ 	.byte	0x04
	.zero		1


	//   ....[24]....
        /*3484*/ 	.word	0x00004d70
        /*3488*/ 	.word	0x000000ff
        /*348c*/ 	.word	0x00000000
        /*3490*/ 	.short	0x0101
        /*3492*/ 	.byte	0x04
	.zero		1


	//   ....[25]....
        /*3494*/ 	.word	0x00004f30
        /*3498*/ 	.word	0x00000000
        /*349c*/ 	.word	0x00000000
        /*34a0*/ 	.short	0x0101
        /*34a2*/ 	.byte	0x3f
	.zero		1


	//   ....[26]....
        /*34a4*/ 	.word	0x00029850
        /*34a8*/ 	.word	0x0000000e
        /*34ac*/ 	.word	0x00000048
        /*34b0*/ 	.short	0x010a
        /*34b2*/ 	.byte	0x3f
	.zero		1


	//   ....[27]....
        /*34b4*/ 	.word	0x00029bb0
        /*34b8*/ 	.word	0x00000002
        /*34bc*/ 	.word	0x000000a8
        /*34c0*/ 	.short	0x0101
        /*34c2*/ 	.byte	0x3f
	.zero		1


	//   ....[28]....
        /*34c4*/ 	.word	0x0002a380
        /*34c8*/ 	.word	0x00000004
        /*34cc*/ 	.word	0x00000000
        /*34d0*/ 	.short	0x010a
        /*34d2*/ 	.byte	0x3f
	.zero		1


	//   ....[29]....
        /*34d4*/ 	.word	0x0002a410
        /*34d8*/ 	.word	0x00000003
        /*34dc*/ 	.word	0x00000000
        /*34e0*/ 	.short	0x010a
        /*34e2*/ 	.byte	0x3f
	.zero		1


	//   ....[30]....
        /*34e4*/ 	.word	0x0002a4a0
        /*34e8*/ 	.word	0x00000003
        /*34ec*/ 	.word	0x00000000
        /*34f0*/ 	.short	0x010a
        /*34f2*/ 	.byte	0x3f
	.zero		1


	//   ....[31]....
        /*34f4*/ 	.word	0x0002a530
        /*34f8*/ 	.word	0x00000003
        /*34fc*/ 	.word	0x00000000
        /*3500*/ 	.short	0x010a
        /*3502*/ 	.byte	0x3f
	.zero		1


	//   ....[32]....
        /*3504*/ 	.word	0x0002a5c0
        /*3508*/ 	.word	0x00000003
        /*350c*/ 	.word	0x00000000
        /*3510*/ 	.short	0x010a
        /*3512*/ 	.byte	0x3f
	.zero		1


	//   ....[33]....
        /*3514*/ 	.word	0x0002a650
        /*3518*/ 	.word	0x00000003
        /*351c*/ 	.word	0x00000000
        /*3520*/ 	.short	0x010a
        /*3522*/ 	.byte	0x3f
	.zero		1


	//   ....[34]....
        /*3524*/ 	.word	0x0002a6e0
        /*3528*/ 	.word	0x00000003
        /*352c*/ 	.word	0x00000000
        /*3530*/ 	.short	0x010a
        /*3532*/ 	.byte	0x3f
	.zero		1


	//   ....[35]....
        /*3534*/ 	.word	0x0002a770
        /*3538*/ 	.word	0x00000003
        /*353c*/ 	.word	0x00000000
        /*3540*/ 	.short	0x010a
        /*3542*/ 	.byte	0x3f
	.zero		1


	//   ....[36]....
        /*3544*/ 	.word	0x0002a800
        /*3548*/ 	.word	0x00000003
        /*354c*/ 	.word	0x00000000
        /*3550*/ 	.short	0x010a
        /*3552*/ 	.byte	0x3f
	.zero		1


	//   ....[37]....
        /*3554*/ 	.word	0x0002a860
        /*3558*/ 	.word	0x00000003
        /*355c*/ 	.word	0x00000000
        /*3560*/ 	.short	0x010a
        /*3562*/ 	.byte	0x3f
	.zero		1


	//   ....[38]....
        /*3564*/ 	.word	0x0002a8c0
        /*3568*/ 	.word	0x00000006
        /*356c*/ 	.word	0x00000000
        /*3570*/ 	.short	0x010a
        /*3572*/ 	.byte	0x3f
	.zero		1


	//   ....[39]....
        /*3574*/ 	.word	0x0002a990
        /*3578*/ 	.word	0x0000000e
        /*357c*/ 	.word	0x00000048
        /*3580*/ 	.short	0x010a
        /*3582*/ 	.byte	0x3f
	.zero		1


	//   ....[40]....
        /*3584*/ 	.word	0x0002aa60
        /*3588*/ 	.word	0x00000004
        /*358c*/ 	.word	0x00000000
        /*3590*/ 	.short	0x010a
        /*3592*/ 	.byte	0x3f
	.zero		1


	//   ....[41]....
        /*3594*/ 	.word	0x0002aab0
        /*3598*/ 	.word	0x00000003
        /*359c*/ 	.word	0x00000000
        /*35a0*/ 	.short	0x010a
        /*35a2*/ 	.byte	0x3f
	.zero		1


	//   ....[42]....
        /*35a4*/ 	.word	0x0002ab00
        /*35a8*/ 	.word	0x00000003
        /*35ac*/ 	.word	0x00000000
        /*35b0*/ 	.short	0x010a
        /*35b2*/ 	.byte	0x3f
	.zero		1


	//   ....[43]....
        /*35b4*/ 	.word	0x0002ab50
        /*35b8*/ 	.word	0x00000003
        /*35bc*/ 	.word	0x00000000
        /*35c0*/ 	.short	0x010a
        /*35c2*/ 	.byte	0x3f
	.zero		1


	//   ....[44]....
        /*35c4*/ 	.word	0x0002aba0
        /*35c8*/ 	.word	0x00000003
        /*35cc*/ 	.word	0x00000000
        /*35d0*/ 	.short	0x010a
        /*35d2*/ 	.byte	0x3f
	.zero		1


	//   ....[45]....
        /*35d4*/ 	.word	0x0002abf0
        /*35d8*/ 	.word	0x00000003
        /*35dc*/ 	.word	0x00000000
        /*35e0*/ 	.short	0x010a
        /*35e2*/ 	.byte	0x3f
	.zero		1


	//   ....[46]....
        /*35e4*/ 	.word	0x0002ac40
        /*35e8*/ 	.word	0x00000003
        /*35ec*/ 	.word	0x00000000
        /*35f0*/ 	.short	0x010a
        /*35f2*/ 	.byte	0x3f
	.zero		1


	//   ....[47]....
        /*35f4*/ 	.word	0x0002ac90
        /*35f8*/ 	.word	0x00000003
        /*35fc*/ 	.word	0x00000000
        /*3600*/ 	.short	0x010a
        /*3602*/ 	.byte	0x3f
	.zero		1


	//----- nvinfo : EIATTR_NUM_MBARRIERS
	.align		4
.L_37:
        /*3604*/ 	.byte	0x03, 0x38
        /*3606*/ 	.short	0x0014


	//----- nvinfo : EIATTR_EXIT_INSTR_OFFSETS
	.align		4
        /*3608*/ 	.byte	0x04, 0x1c
        /*360a*/ 	.short	(.L_39 - .L_38)


	//   ....[0]....
.L_38:
        /*360c*/ 	.word	0x00000730


	//   ....[1]....
        /*3610*/ 	.word	0x00001050


	//   ....[2]....
        /*3614*/ 	.word	0x00028e70


	//   ....[3]....
        /*3618*/ 	.word	0x000294e0


	//   ....[4]....
        /*361c*/ 	.word	0x0002a850


	//----- nvinfo : EIATTR_MAX_THREADS
	.align		4
.L_39:
        /*3620*/ 	.byte	0x04, 0x05
        /*3622*/ 	.short	(.L_41 - .L_40)
.L_40:
        /*3624*/ 	.word	0x00000180
        /*3628*/ 	.word	0x00000001
        /*362c*/ 	.word	0x00000001


	//----- nvinfo : EIATTR_CRS_STACK_SIZE
	.align		4
.L_41:
        /*3630*/ 	.byte	0x04, 0x1e
        /*3632*/ 	.short	(.L_43 - .L_42)
.L_42:
        /*3634*/ 	.word	0x00000000


	//----- nvinfo : EIATTR_CBANK_PARAM_SIZE
	.align		4
.L_43:
        /*3638*/ 	.byte	0x03, 0x19
        /*363a*/ 	.short	0x0470


	//----- nvinfo : EIATTR_PARAM_CBANK
	.align		4
        /*363c*/ 	.byte	0x04, 0x0a
        /*363e*/ 	.short	(.L_45 - .L_44)
	.align		4
.L_44:
        /*3640*/ 	.word	index@(.nv.constant0._ZN7cutlass13device_kernelINS_4gemm6kernel13GemmUniversalIN4cute5tupleIJiiiiEEENS1_10collective13CollectiveMmaINS1_34MainloopSm90TmaGmmaWarpSpecializedILi9ENS5_IJNS4_1CILi1EEESB_SB_EEENS1_35KernelTmaWarpSpecializedCooperativeEEENS5_IJNSA_ILi256EEENSA_ILi512EEENSA_ILi16EEEEEENS_6half_tENS5_IJlSB_lEEESJ_SK_NS4_8TiledMMAINS4_8MMA_AtomIJNS4_4SM904GMMA26MMA_64x256x16_F32F16F16_SSILNSO_5MajorE0ELSQ_0ELNSO_7ScaleInE1ELSR_1EEEEEENS4_6LayoutINS5_IJNSA_ILi2EEESB_SB_EEENS5_IJSB_NSA_ILi0EEESX_EEEEENS5_IJNS4_10UnderscoreES10_S10_EEEEENS4_13SM90_TMA_LOADENS4_14ComposedLayoutINS4_7SwizzleILi1ELi4ELi3EEENS4_18smem_ptr_flag_bitsILi16EEENSU_INS5_IJNSA_ILi8EEESH_EEENS5_IJSH_SB_EEEEEEEvNS4_8identityES13_S1D_vS1E_EENS_8epilogue10collective6detail29Sm90TmaWarpSpecializedAdapterINS1H_15DefaultEpilogueISJ_SK_SK_NS1G_6thread17LinearCombinationISJ_Li1EffLNS1L_9ScaleType4KindE0ELNS_15FloatRoundStyleE2ESJ_EENS1_15EpilogueDefaultEEEEEvvEEEEvNT_6ParamsE)
        /*3644*/ 	.short	0x0210
        /*3646*/ 	.short	0x0470


	//----- nvinfo : EIATTR_SW_WAR
	.align		4
.L_45:
        /*3648*/ 	.byte	0x04, 0x36
        /*364a*/ 	.short	(.L_47 - .L_46)
.L_46:
        /*364c*/ 	.word	0x00000008
.L_47:


//--------------------- .nv.callgraph             --------------------------
	.section	.nv.callgraph,"",@"SHT_CUDA_CALLGRAPH"
	.align	4
	.sectionentsize	8
	.align		4
        /*0000*/ 	.word	0x00000000
	.align		4
        /*0004*/ 	.word	0xffffffff
	.align		4
        /*0008*/ 	.word	index@(_ZN7cutlass13device_kernelINS_4gemm6kernel13GemmUniversalIN4cute5tupleIJiiiiEEENS1_10collective13CollectiveMmaINS1_34MainloopSm90TmaGmmaWarpSpecializedILi9ENS5_IJNS4_1CILi1EEESB_SB_EEENS1_35KernelTmaWarpSpecializedCooperativeEEENS5_IJNSA_ILi256EEENSA_ILi512EEENSA_ILi16EEEEEENS_6half_tENS5_IJlSB_lEEESJ_SK_NS4_8TiledMMAINS4_8MMA_AtomIJNS4_4SM904GMMA26MMA_64x256x16_F32F16F16_SSILNSO_5MajorE0ELSQ_0ELNSO_7ScaleInE1ELSR_1EEEEEENS4_6LayoutINS5_IJNSA_ILi2EEESB_SB_EEENS5_IJSB_NSA_ILi0EEESX_EEEEENS5_IJNS4_10UnderscoreES10_S10_EEEEENS4_13SM90_TMA_LOADENS4_14ComposedLayoutINS4_7SwizzleILi1ELi4ELi3EEENS4_18smem_ptr_flag_bitsILi16EEENSU_INS5_IJNSA_ILi8EEESH_EEENS5_IJSH_SB_EEEEEEEvNS4_8identityES13_S1D_vS1E_EENS_8epilogue10collective6detail29Sm90TmaWarpSpecializedAdapterINS1H_15DefaultEpilogueISJ_SK_SK_NS1G_6thread17LinearCombinationISJ_Li1EffLNS1L_9ScaleType4KindE0ELNS_15FloatRoundStyleE2ESJ_EENS1_15EpilogueDefaultEEEEEvvEEEEvNT_6ParamsE)
	.align		4
        /*000c*/ 	.word	index@(__assertfail)
	.align		4
        /*0010*/ 	.word	0x00000000
	.align		4
        /*0014*/ 	.word	0xfffffffe
	.align		4
        /*0018*/ 	.word	0x00000000
	.align		4
        /*001c*/ 	.word	0xfffffffd
	.align		4
        /*0020*/ 	.word	0x00000000
	.align		4
        /*0024*/ 	.word	0xfffffffc


//--------------------- .nv.constant4             --------------------------
	.section	.nv.constant4,"a",@progbits
	.align	8
	.align		8
.nv.constant4:
        /*0000*/ 	.dword	__assertfail
	.align		8
        /*0008*/ 	.dword	__unnamed_1
	.align		8
        /*0010*/ 	.dword	_ZN40_INTERNAL_c65a3318_4_k_cu_32bacaac_135624cuda3std3__45__cpo5beginE
	.align		8
        /*0018*/ 	.dword	_ZN40_INTERNAL_c65a3318_4_k_cu_32bacaac_135624cuda3std3__45__cpo3endE
	.align		8
        /*0020*/ 	.dword	_ZN40_INTERNAL_c65a3318_4_k_cu_32bacaac_135624cuda3std3__45__cpo6cbeginE
	.align		8
        /*0028*/ 	.dword	_ZN40_INTERNAL_c65a3318_4_k_cu_32bacaac_135624cuda3std3__45__cpo4cendE
	.align		8
        /*0030*/ 	.dword	_ZN40_INTERNAL_c65a3318_4_k_cu_32bacaac_135624cuda3std3__442_GLOBAL__N__c65a3318_4_k_cu_32bacaac_135626ignoreE
	.align		8
        /*0038*/ 	.dword	_ZN40_INTERNAL_c65a3318_4_k_cu_32bacaac_135624cuda3std3__419piecewise_constructE
	.align		8
        /*0040*/ 	.dword	_ZN40_INTERNAL_c65a3318_4_k_cu_32bacaac_135624cuda3std3__48in_placeE
	.align		8
        /*0048*/ 	.dword	_ZN40_INTERNAL_c65a3318_4_k_cu_32bacaac_135624cuda3std6ranges3__45__cpo4swapE
	.align		8
        /*0050*/ 	.dword	_ZN40_INTERNAL_c65a3318_4_k_cu_32bacaac_135624cuda3std6ranges3__45__cpo9iter_moveE
	.align		8
        /*0058*/ 	.dword	_ZN40_INTERNAL_c65a3318_4_k_cu_32bacaac_135624cute7productE
	.align		8
        /*0060*/ 	.dword	_ZN40_INTERNAL_c65a3318_4_k_cu_32bacaac_135624cute1_E
	.align		8
        /*0068*/ 	.dword	$str$22
	.align		8
        /*0070*/ 	.dword	$str$23


//--------------------- .text._ZN7cutlass13device_kernelINS_4gemm6kernel13GemmUniversalIN4cute5tupleIJiiiiEEENS1_10collective13CollectiveMmaINS1_34MainloopSm90TmaGmmaWarpSpecializedILi9ENS5_IJNS4_1CILi1EEESB_SB_EEENS1_35KernelTmaWarpSpecializedCooperativeEEENS5_IJNSA_ILi256EEENSA_ILi512EEENSA_ILi16EEEEEENS_6half_tENS5_IJlSB_lEEESJ_SK_NS4_8TiledMMAINS4_8MMA_AtomIJNS4_4SM904GMMA26MMA_64x256x16_F32F16F16_SSILNSO_5MajorE0ELSQ_0ELNSO_7ScaleInE1ELSR_1EEEEEENS4_6LayoutINS5_IJNSA_ILi2EEESB_SB_EEENS5_IJSB_NSA_ILi0EEESX_EEEEENS5_IJNS4_10UnderscoreES10_S10_EEEEENS4_13SM90_TMA_LOADENS4_14ComposedLayoutINS4_7SwizzleILi1ELi4ELi3EEENS4_18smem_ptr_flag_bitsILi16EEENSU_INS5_IJNSA_ILi8EEESH_EEENS5_IJSH_SB_EEEEEEEvNS4_8identityES13_S1D_vS1E_EENS_8epilogue10collective6detail29Sm90TmaWarpSpecializedAdapterINS1H_15DefaultEpilogueISJ_SK_SK_NS1G_6thread17LinearCombinationISJ_Li1EffLNS1L_9ScaleType4KindE0ELNS_15FloatRoundStyleE2ESJ_EENS1_15EpilogueDefaultEEEEEvvEEEEvNT_6ParamsE --------------------------
	.section	.text._ZN7cutlass13device_kernelINS_4gemm6kernel13GemmUniversalIN4cute5tupleIJiiiiEEENS1_10collective13CollectiveMmaINS1_34MainloopSm90TmaGmmaWarpSpecializedILi9ENS5_IJNS4_1CILi1EEESB_SB_EEENS1_35KernelTmaWarpSpecializedCooperativeEEENS5_IJNSA_ILi256EEENSA_ILi512EEENSA_ILi16EEEEEENS_6half_tENS5_IJlSB_lEEESJ_SK_NS4_8TiledMMAINS4_8MMA_AtomIJNS4_4SM904GMMA26MMA_64x256x16_F32F16F16_SSILNSO_5MajorE0ELSQ_0ELNSO_7ScaleInE1ELSR_1EEEEEENS4_6LayoutINS5_IJNSA_ILi2EEESB_SB_EEENS5_IJSB_NSA_ILi0EEESX_EEEEENS5_IJNS4_10UnderscoreES10_S10_EEEEENS4_13SM90_TMA_LOADENS4_14ComposedLayoutINS4_7SwizzleILi1ELi4ELi3EEENS4_18smem_ptr_flag_bitsILi16EEENSU_INS5_IJNSA_ILi8EEESH_EEENS5_IJSH_SB_EEEEEEEvNS4_8identityES13_S1D_vS1E_EENS_8epilogue10collective6detail29Sm90TmaWarpSpecializedAdapterINS1H_15DefaultEpilogueISJ_SK_SK_NS1G_6thread17LinearCombinationISJ_Li1EffLNS1L_9ScaleType4KindE0ELNS_15FloatRoundStyleE2ESJ_EENS1_15EpilogueDefaultEEEEEvvEEEEvNT_6ParamsE,"ax",@progbits
	.align	128
.text._ZN7cutlass13device_kernelINS_4gemm6kernel13GemmUniversalIN4cute5tupleIJiiiiEEENS1_10collective13CollectiveMmaINS1_34MainloopSm90TmaGmmaWarpSpecializedILi9ENS5_IJNS4_1CILi1EEESB_SB_EEENS1_35KernelTmaWarpSpecializedCooperativeEEENS5_IJNSA_ILi256EEENSA_ILi512EEENSA_ILi16EEEEEENS_6half_tENS5_IJlSB_lEEESJ_SK_NS4_8TiledMMAINS4_8MMA_AtomIJNS4_4SM904GMMA26MMA_64x256x16_F32F16F16_SSILNSO_5MajorE0ELSQ_0ELNSO_7ScaleInE1ELSR_1EEEEEENS4_6LayoutINS5_IJNSA_ILi2EEESB_SB_EEENS5_IJSB_NSA_ILi0EEESX_EEEEENS5_IJNS4_10UnderscoreES10_S10_EEEEENS4_13SM90_TMA_LOADENS4_14ComposedLayoutINS4_7SwizzleILi1ELi4ELi3EEENS4_18smem_ptr_flag_bitsILi16EEENSU_INS5_IJNSA_ILi8EEESH_EEENS5_IJSH_SB_EEEEEEEvNS4_8identityES13_S1D_vS1E_EENS_8epilogue10collective6detail29Sm90TmaWarpSpecializedAdapterINS1H_15DefaultEpilogueISJ_SK_SK_NS1G_6thread17LinearCombinationISJ_Li1EffLNS1L_9ScaleType4KindE0ELNS_15FloatRoundStyleE2ESJ_EENS1_15EpilogueDefaultEEEEEvvEEEEvNT_6ParamsE:
        .type           _ZN7cutlass13device_kernelINS_4gemm6kernel13GemmUniversalIN4cute5tupleIJiiiiEEENS1_10collective13CollectiveMmaINS1_34MainloopSm90TmaGmmaWarpSpecializedILi9ENS5_IJNS4_1CILi1EEESB_SB_EEENS1_35KernelTmaWarpSpecializedCooperativeEEENS5_IJNSA_ILi256EEENSA_ILi512EEENSA_ILi16EEEEEENS_6half_tENS5_IJlSB_lEEESJ_SK_NS4_8TiledMMAINS4_8MMA_AtomIJNS4_4SM904GMMA26MMA_64x256x16_F32F16F16_SSILNSO_5MajorE0ELSQ_0ELNSO_7ScaleInE1ELSR_1EEEEEENS4_6LayoutINS5_IJNSA_ILi2EEESB_SB_EEENS5_IJSB_NSA_ILi0EEESX_EEEEENS5_IJNS4_10UnderscoreES10_S10_EEEEENS4_13SM90_TMA_LOADENS4_14ComposedLayoutINS4_7SwizzleILi1ELi4ELi3EEENS4_18smem_ptr_flag_bitsILi16EEENSU_INS5_IJNSA_ILi8EEESH_EEENS5_IJSH_SB_EEEEEEEvNS4_8identityES13_S1D_vS1E_EENS_8epilogue10collective6detail29Sm90TmaWarpSpecializedAdapterINS1H_15DefaultEpilogueISJ_SK_SK_NS1G_6thread17LinearCombinationISJ_Li1EffLNS1L_9ScaleType4KindE0ELNS_15FloatRoundStyleE2ESJ_EENS1_15EpilogueDefaultEEEEEvvEEEEvNT_6ParamsE,@function
        .size           _ZN7cutlass13device_kernelINS_4gemm6kernel13GemmUniversalIN4cute5tupleIJiiiiEEENS1_10collective13CollectiveMmaINS1_34MainloopSm90TmaGmmaWarpSpecializedILi9ENS5_IJNS4_1CILi1EEESB_SB_EEENS1_35KernelTmaWarpSpecializedCooperativeEEENS5_IJNSA_ILi256EEENSA_ILi512EEENSA_ILi16EEEEEENS_6half_tENS5_IJlSB_lEEESJ_SK_NS4_8TiledMMAINS4_8MMA_AtomIJNS4_4SM904GMMA26MMA_64x256x16_F32F16F16_SSILNSO_5MajorE0ELSQ_0ELNSO_7ScaleInE1ELSR_1EEEEEENS4_6LayoutINS5_IJNSA_ILi2EEESB_SB_EEENS5_IJSB_NSA_ILi0EEESX_EEEEENS5_IJNS4_10UnderscoreES10_S10_EEEEENS4_13SM90_TMA_LOADENS4_14ComposedLayoutINS4_7SwizzleILi1ELi4ELi3EEENS4_18smem_ptr_flag_bitsILi16EEENSU_INS5_IJNSA_ILi8EEESH_EEENS5_IJSH_SB_EEEEEEEvNS4_8identityES13_S1D_vS1E_EENS_8epilogue10collective6detail29Sm90TmaWarpSpecializedAdapterINS1H_15DefaultEpilogueISJ_SK_SK_NS1G_6thread17LinearCombinationISJ_Li1EffLNS1L_9ScaleType4KindE0ELNS_15FloatRoundStyleE2ESJ_EENS1_15EpilogueDefaultEEEEEvvEEEEvNT_6ParamsE,(.L_x_1099 - _ZN7cutlass13device_kernelINS_4gemm6kernel13GemmUniversalIN4cute5tupleIJiiiiEEENS1_10collective13CollectiveMmaINS1_34MainloopSm90TmaGmmaWarpSpecializedILi9ENS5_IJNS4_1CILi1EEESB_SB_EEENS1_35KernelTmaWarpSpecializedCooperativeEEENS5_IJNSA_ILi256EEENSA_ILi512EEENSA_ILi16EEEEEENS_6half_tENS5_IJlSB_lEEESJ_SK_NS4_8TiledMMAINS4_8MMA_AtomIJNS4_4SM904GMMA26MMA_64x256x16_F32F16F16_SSILNSO_5MajorE0ELSQ_0ELNSO_7ScaleInE1ELSR_1EEEEEENS4_6LayoutINS5_IJNSA_ILi2EEESB_SB_EEENS5_IJSB_NSA_ILi0EEESX_EEEEENS5_IJNS4_10UnderscoreES10_S10_EEEEENS4_13SM90_TMA_LOADENS4_14ComposedLayoutINS4_7SwizzleILi1ELi4ELi3EEENS4_18smem_ptr_flag_bitsILi16EEENSU_INS5_IJNSA_ILi8EEESH_EEENS5_IJSH_SB_EEEEEEEvNS4_8identityES13_S1D_vS1E_EENS_8epilogue10collective6detail29Sm90TmaWarpSpecializedAdapterINS1H_15DefaultEpilogueISJ_SK_SK_NS1G_6thread17LinearCombinationISJ_Li1EffLNS1L_9ScaleType4KindE0ELNS_15FloatRoundStyleE2ESJ_EENS1_15EpilogueDefaultEEEEEvvEEEEvNT_6ParamsE)
        .other          _ZN7cutlass13device_kernelINS_4gemm6kernel13GemmUniversalIN4cute5tupleIJiiiiEEENS1_10collective13CollectiveMmaINS1_34MainloopSm90TmaGmmaWarpSpecializedILi9ENS5_IJNS4_1CILi1EEESB_SB_EEENS1_35KernelTmaWarpSpecializedCooperativeEEENS5_IJNSA_ILi256EEENSA_ILi512EEENSA_ILi16EEEEEENS_6half_tENS5_IJlSB_lEEESJ_SK_NS4_8TiledMMAINS4_8MMA_AtomIJNS4_4SM904GMMA26MMA_64x256x16_F32F16F16_SSILNSO_5MajorE0ELSQ_0ELNSO_7ScaleInE1ELSR_1EEEEEENS4_6LayoutINS5_IJNSA_ILi2EEESB_SB_EEENS5_IJSB_NSA_ILi0EEESX_EEEEENS5_IJNS4_10UnderscoreES10_S10_EEEEENS4_13SM90_TMA_LOADENS4_14ComposedLayoutINS4_7SwizzleILi1ELi4ELi3EEENS4_18smem_ptr_flag_bitsILi16EEENSU_INS5_IJNSA_ILi8EEESH_EEENS5_IJSH_SB_EEEEEEEvNS4_8identityES13_S1D_vS1E_EENS_8epilogue10collective6detail29Sm90TmaWarpSpecializedAdapterINS1H_15DefaultEpilogueISJ_SK_SK_NS1G_6thread17LinearCombinationISJ_Li1EffLNS1L_9ScaleType4KindE0ELNS_15FloatRoundStyleE2ESJ_EENS1_15EpilogueDefaultEEEEEvvEEEEvNT_6ParamsE,@"STO_CUDA_ENTRY STV_DEFAULT"
_ZN7cutlass13device_kernelINS_4gemm6kernel13GemmUniversalIN4cute5tupleIJiiiiEEENS1_10collective13CollectiveMmaINS1_34MainloopSm90TmaGmmaWarpSpecializedILi9ENS5_IJNS4_1CILi1EEESB_SB_EEENS1_35KernelTmaWarpSpecializedCooperativeEEENS5_IJNSA_ILi256EEENSA_ILi512EEENSA_ILi16EEEEEENS_6half_tENS5_IJlSB_lEEESJ_SK_NS4_8TiledMMAINS4_8MMA_AtomIJNS4_4SM904GMMA26MMA_64x256x16_F32F16F16_SSILNSO_5MajorE0ELSQ_0ELNSO_7ScaleInE1ELSR_1EEEEEENS4_6LayoutINS5_IJNSA_ILi2EEESB_SB_EEENS5_IJSB_NSA_ILi0EEESX_EEEEENS5_IJNS4_10UnderscoreES10_S10_EEEEENS4_13SM90_TMA_LOADENS4_14ComposedLayoutINS4_7SwizzleILi1ELi4ELi3EEENS4_18smem_ptr_flag_bitsILi16EEENSU_INS5_IJNSA_ILi8EEESH_EEENS5_IJSH_SB_EEEEEEEvNS4_8identityES13_S1D_vS1E_EENS_8epilogue10collective6detail29Sm90TmaWarpSpecializedAdapterINS1H_15DefaultEpilogueISJ_SK_SK_NS1G_6thread17LinearCombinationISJ_Li1EffLNS1L_9ScaleType4KindE0ELNS_15FloatRoundStyleE2ESJ_EENS1_15EpilogueDefaultEEEEEvvEEEEvNT_6ParamsE:
[----:B------:R-:W0:Y:S02]  /*0000*/  LDC R1, c[0x0][0x28] ;  /* 0x00000a00ff017b82 */ /* 0x000e240000000800 */
[----:B0-----:R-:W-:Y:S01]  /*0010*/  VIADD R1, R1, 0xfffff698 ;  /* 0xfffff69801017836 */ /* 0x001fe20000000000 */
[----:B------:R-:W0:Y:S01]  /*0020*/  S2R R2, SR_TID.X ;  /* 0x0000000000027919 */ /* 0x000e220000002100 */
[----:B------:R-:W-:Y:S01]  /*0030*/  ELECT P0, URZ, PT ;  /* 0x00000000003f782f */ /* 0x000fe20003800000 */
[----:B------:R-:W-:Y:S01]  /*0040*/  BSSY B0, `(.L_x_0) ;  /* 0x0000015000007945 */ /* 0x000fe20003800000 */
[--C-:B0-----:R-:W-:Y:S02]  /*0050*/  SHF.R.U32.HI R0, RZ, 0x5, R2.reuse ;  /* 0x00000005ff007819 */ /* 0x101fe40000011602 */
[----:B------:R-:W-:-:S03]  /*0060*/  SHF.R.U32.HI R2, RZ, 0x7, R2 ;  /* 0x00000007ff027819 */ /* 0x000fc60000011602 */
[----:B------:R-:W0:Y:S04]  /*0070*/  SHFL.IDX PT, R3, R0, RZ, 0x1f ;  /* 0x00001fff00037589 */ /* 0x000e2800000e0000 */
[----:B------:R-:W1:Y:S01]  /*0080*/  SHFL.IDX PT, R2, R2, RZ, 0x1f ;  /* 0x00001fff02027589 */ /* 0x000e6200000e0000 */
[----:B0-----:R-:W-:Y:S02]  /*0090*/  R2UR UR4, R3 ;  /* 0x00000000030472ca */ /* 0x001fe400000e0000 */
[----:B-1----:R-:W-:-:S11]  /*00a0*/  R2UR UR6, R2 ;  /* 0x00000000020672ca */ /* 0x002fd600000e0000 */
[----:B------:R-:W-:Y:S02]  /*00b0*/  USHF.R.S32.HI UR5, URZ, 0x1f, UR4 ;  /* 0x0000001f3f057899 */ /* 0x000fe40008011404 */
[----:B------:R-:W-:Y:S02]  /*00c0*/  ISETP.NE.OR P0, PT, RZ, UR4, !P0 ;  /* 0x00000004ff007c0c */ /* 0x000fe4000c705670 */
[----:B------:R-:W-:-:S04]  /*00d0*/  ULEA.HI UR5, UR5, UR4, URZ, 0x2 ;  /* 0x0000000405057291 */ /* 0x000fc8000f8f103f */
[----:B------:R-:W-:-:S04]  /*00e0*/  ULOP3.LUT UR5, UR5, 0xfffffffc, URZ, 0xc0, !UPT ;  /* 0xfffffffc05057892 */ /* 0x000fc8000f8ec03f */
[----:B------:R-:W-:-:S03]  /*00f0*/  UIADD3 UR8, UR4, -UR5, URZ ;  /* 0x8000000504087290 */ /* 0x000fc6000fffe03f */
[----:B------:R-:W-:Y:S09]  /*0100*/  @P0 BRA `(.L_x_1) ;  /* 0x0000000000200947 */ /* 0x000ff20003800000 */
[----:B------:R-:W-:Y:S02]  /*0110*/  ULDC.64 UR4, c[0x0][0x198] ;  /* 0x0000660000047ab9 */ /* 0x000fe40000000a00 */
[----:B------:R-:W-:Y:S02]  /*0120*/  UIADD3 UR10, UP0, UR4, 0xf0, URZ ;  /* 0x000000f0040a7890 */ /* 0x000fe4000ff1e03f */
[----:B------:R-:W-:Y:S02]  /*0130*/  UIADD3 UR4, UP1, UR4, 0x1f0, URZ ;  /* 0x000001f004047890 */ /* 0x000fe4000ff3e03f */
[----:B------:R-:W-:Y:S02]  /*0140*/  UIADD3.X UR11, URZ, UR5, URZ, UP0, !UPT ;  /* 0x000000053f0b7290 */ /* 0x000fe400087fe43f */
[----:B------:R-:W-:-:S07]  /*0150*/  UIADD3.X UR5, URZ, UR5, URZ, UP1, !UPT ;  /* 0x000000053f057290 */ /* 0x000fce0008ffe43f */
[----:B------:R0:W-:Y:S02]  /*0160*/  UTMACCTL.PF [UR10] ;  /* 0x000000000a0079b9 */ /* 0x0001e40008040000 */
[----:B------:R0:W-:Y:S02]  /*0170*/  UTMACCTL.PF [UR4] ;  /* 0x00000000040079b9 */ /* 0x0001e40008040000 */
[----:B0-----:R-:W-:Y:S01]  /*0180*/  NOP ;  /* 0x0000000000007918 */ /* 0x001fe20000000000 */
.L_x_1:
[----:B------:R-:W-:Y:S05]  /*0190*/  BSYNC B0 ;  /* 0x0000000000007941 */ /* 0x000fea0003800000 */
.L_x_0:
[----:B------:R-:W0:Y:S01]  /*01a0*/  SHFL.IDX PT, R2, R0, RZ, 0x1f ;  /* 0x00001fff00027589 */ /* 0x000e2200000e0000 */
[----:B------:R-:W-:Y:S01]  /*01b0*/  UISETP.NE.AND UP0, UPT, UR8, 0x3, UPT ;  /* 0x000000030800788c */ /* 0x000fe2000bf05270 */
[----:B------:R-:W-:Y:S01]  /*01c0*/  ISETP.NE.AND P1, PT, RZ, UR6, PT ;  /* 0x00000006ff007c0c */ /* 0x000fe2000bf25270 */
[----:B------:R-:W-:Y:S02]  /*01d0*/  UIADD3 UR10, UR6, -0x1, URZ ;  /* 0xffffffff060a7890 */ /* 0x000fe4000fffe03f */
[----:B------:R-:W-:Y:S02]  /*01e0*/  UISETP.EQ.OR UP0, UPT, UR8, URZ, !UP0 ;  /* 0x0000003f0800728c */ /* 0x000fe4000c702670 */
[----:B------:R-:W-:Y:S02]  /*01f0*/  UISETP.GE.U32.AND UP1, UPT, UR10, 0x2, UPT ;  /* 0x000000020a00788c */ /* 0x000fe4000bf26070 */
[----:B------:R-:W-:-:S04]  /*0200*/  UISETP.EQ.AND UP0, UPT, UR6, URZ, UP0 ;  /* 0x0000003f0600728c */ /* 0x000fc80008702270 */
[----:B------:R-:W-:-:S04]  /*0210*/  USEL UR40, URZ, 0x1, !UP0 ;  /* 0x000000013f287887 */ /* 0x000fc8000c000000 */
[----:B------:R-:W-:Y:S01]  /*0220*/  USEL UR40, UR40, 0x2, UP1 ;  /* 0x0000000228287887 */ /* 0x000fe20008800000 */
[----:B0-----:R-:W-:-:S13]  /*0230*/  ISETP.NE.AND P0, PT, R2, RZ, PT ;  /* 0x000000ff0200720c */ /* 0x001fda0003f05270 */
[----:B------:R-:W-:Y:S05]  /*0240*/  @P0 BRA `(.L_x_2) ;  /* 0x00000000008c0947 */ /* 0x000fea0003800000 */
[----:B------:R-:W-:Y:S01]  /*0250*/  ELECT P0, URZ, PT ;  /* 0x00000000003f782f */ /* 0x000fe20003800000 */
[----:B------:R-:W-:-:S12]  /*0260*/  BSSY B0, `(.L_x_2) ;  /* 0x0000021000007945 */ /* 0x000fd80003800000 */
[----:B------:R-:W-:Y:S05]  /*0270*/  @!P0 BRA `(.L_x_3) ;  /* 0x00000000007c8947 */ /* 0x000fea0003800000 */
[----:B------:R-:W0:Y:S01]  /*0280*/  S2UR UR9, SR_CgaCtaId ;  /* 0x00000000000979c3 */ /* 0x000e220000008800 */
[----:B------:R-:W-:Y:S01]  /*0290*/  UMOV UR4, 0x400 ;  /* 0x0000040000047882 */ /* 0x000fe20000000000 */
[----:B------:R-:W-:Y:S01]  /*02a0*/  UMOV UR5, 0x1 ;  /* 0x0000000100057882 */ /* 0x000fe20000000000 */
[----:B------:R-:W-:Y:S02]  /*02b0*/  UMOV UR6, 0x100 ;  /* 0x0000010000067882 */ /* 0x000fe40000000000 */
[----:B------:R-:W-:-:S04]  /*02c0*/  UIADD3 UR6, -UR6, 0x100000, URZ ;  /* 0x0010000006067890 */ /* 0x000fc8000fffe13f */
[----:B------:R-:W-:Y:S02]  /*02d0*/  USHF.L.U32 UR7, UR6, 0xb, URZ ;  /* 0x0000000b06077899 */ /* 0x000fe4000800063f */
[----:B------:R-:W-:Y:S02]  /*02e0*/  USHF.L.U32 UR6, UR6, 0x1, URZ ;  /* 0x0000000106067899 */ /* 0x000fe4000800063f */
[----:B0-----:R-:W-:Y:S02]  /*02f0*/  ULEA UR9, UR9, UR4, 0x18 ;  /* 0x0000000409097291 */ /* 0x001fe4000f8ec03f */
[----:B------:R-:W-:-:S04]  /*0300*/  UIADD3 UR4, -UR5, 0x100000, URZ ;  /* 0x0010000005047890 */ /* 0x000fc8000fffe13f */
[----:B------:R-:W-:Y:S02]  /*0310*/  USHF.L.U32 UR5, UR4, 0xb, URZ ;  /* 0x0000000b04057899 */ /* 0x000fe4000800063f */
[----:B------:R-:W-:Y:S01]  /*0320*/  USHF.L.U32 UR4, UR4, 0x1, URZ ;  /* 0x0000000104047899 */ /* 0x000fe2000800063f */
[----:B------:R-:W0:Y:S11]  /*0330*/  FENCE.VIEW.ASYNC.S ;  /* 0x00000000000073c6 */ /* 0x000e360000000000 */
[----:B0-----:R0:W1:Y:S01]  /*0340*/  SYNCS.EXCH.64 URZ, [UR9], UR4 ;  /* 0x00000004093f75b2 */ /* 0x0010620008000100 */
[----:B------:R0:W2:Y:S01]  /*0350*/  SYNCS.EXCH.64 URZ, [UR9+0x48], UR6 ;  /* 0x00004806093f75b2 */ /* 0x0000a20008000100 */
[----:B------:R0:W3:Y:S01]  /*0360*/  SYNCS.EXCH.64 URZ, [UR9+0x8], UR4 ;  /* 0x00000804093f75b2 */ /* 0x0000e20008000100 */
[----:B------:R0:W4:Y:S01]  /*0370*/  SYNCS.EXCH.64 URZ, [UR9+0x50], UR6 ;  /* 0x00005006093f75b2 */ /* 0x0001220008000100 */
[----:B------:R0:W0:Y:S01]  /*0380*/  SYNCS.EXCH.64 URZ, [UR9+0x10], UR4 ;  /* 0x00001004093f75b2 */ /* 0x0000220008000100 */
        /* <DEDUP_REMOVED lines=13> */
[----:B------:R-:W-:Y:S01]  /*0460*/  NOP ;  /* 0x0000000000007918 */ /* 0x000fe20000000000 */
.L_x_3:
[----:B0-----:R-:W-:Y:S05]  /*0470*/  BSYNC B0 ;  /* 0x0000000000007941 */ /* 0x001fea0003800000 */
.L_x_2:
[----:B------:R-:W0:Y:S01]  /*0480*/  SHFL.IDX PT, R0, R0, RZ, 0x1f ;  /* 0x00001fff00007589 */ /* 0x000e2200000e0000 */
[----:B------:R-:W5:Y:S01]  /*0490*/  LDC R2, c[0x0][0x65c] ;  /* 0x00019700ff027b82 */ /* 0x000f620000000800 */
[----:B------:R-:W-:Y:S01]  /*04a0*/  ELECT P0, URZ, PT ;  /* 0x00000000003f782f */ /* 0x000fe20003800000 */
[----:B------:R-:W-:Y:S01]  /*04b0*/  IMAD.MOV.U32 R5, RZ, RZ, RZ ;  /* 0x000000ffff057224 */ /* 0x000fe200078e00ff */
[----:B------:R-:W1:Y:S01]  /*04c0*/  S2R R4, SR_CTAID.X ;  /* 0x0000000000047919 */ /* 0x000e620000002500 */
[----:B------:R-:W-:Y:S01]  /*04d0*/  UMOV UR4, 0x20 ;  /* 0x0000002000047882 */ /* 0x000fe20000000000 */
[----:B------:R-:W-:Y:S01]  /*04e0*/  NOP ;  /* 0x0000000000007918 */ /* 0x000fe20000000000 */
[----:B------:R-:W-:Y:S01]  /*04f0*/  NOP ;  /* 0x0000000000007918 */ /* 0x000fe20000000000 */
[----:B------:R-:W-:Y:S02]  /*0500*/  LOP3.LUT R18, R18, 0xf7ffffff, RZ, 0xc0, !PT ;  /* 0xf7ffffff12127812 */ /* 0x000fe400078ec0ff */
[----:B0-----:R-:W-:-:S02]  /*0510*/  ISETP.NE.OR P0, PT, R0, RZ, !P0 ;  /* 0x000000ff0000720c */ /* 0x001fc40004705670 */
[----:B-----5:R-:W-:Y:S01]  /*0520*/  ISETP.NE.AND P2, PT, R2, 0x1, PT ;  /* 0x000000010200780c */ /* 0x020fe20003f45270 */
[----:B------:R-:W0:Y:S10]  /*0530*/  S2R R0, SR_CTAID.Y ;  /* 0x0000000000007919 */ /* 0x000e340000002600 */
[----:B------:R-:W-:Y:S01]  /*0540*/  VOTEU.ALL UP0, P0 ;  /* 0x00000000003f7886 */ /* 0x000fe20000000000 */
[----:B------:R-:W-:Y:S01]  /*0550*/  VOTEU.ALL UP1, P0 ;  /* 0x00000000003f7886 */ /* 0x000fe20000020000 */
[----:B------:R-:W1:Y:S01]  /*0560*/  @P2 LDC R7, c[0x0][0x10] ;  /* 0x00000400ff072b82 */ /* 0x000e620000000800 */
[----:B------:R-:W-:Y:S01]  /*0570*/  @P2 IMAD.MOV.U32 R3, RZ, RZ, RZ ;  /* 0x000000ffff032224 */ /* 0x000fe200078e00ff */
[----:B------:R-:W-:Y:S01]  /*0580*/  @P2 LOP3.LUT R18, R18, 0x8000000, RZ, 0xfc, !PT ;  /* 0x0800000012122812 */ /* 0x000fe200078efcff */
[----:B------:R-:W-:Y:S01]  /*0590*/  @P2 IMAD.MOV.U32 R11, RZ, RZ, RZ ;  /* 0x000000ffff0b2224 */ /* 0x000fe200078e00ff */
[----:B------:R-:W-:Y:S01]  /*05a0*/  @!UP0 UMOV UR6, 0x400 ;  /* 0x0000040000068882 */ /* 0x000fe20000000000 */
[----:B------:R-:W-:-:S04]  /*05b0*/  @!UP0 UIADD3 UR4, -UR4, 0x100000, URZ ;  /* 0x0010000004048890 */ /* 0x000fc8000fffe13f */
[----:B------:R-:W-:Y:S02]  /*05c0*/  @!UP0 USHF.L.U32 UR5, UR4, 0xb, URZ ;  /* 0x0000000b04058899 */ /* 0x000fe4000800063f */
[----:B------:R-:W-:Y:S01]  /*05d0*/  @!UP0 USHF.L.U32 UR4, UR4, 0x1, URZ ;  /* 0x0000000104048899 */ /* 0x000fe2000800063f */
[----:B------:R-:W5:Y:S08]  /*05e0*/  @!P2 LDC R9, c[0x0][0xc] ;  /* 0x00000300ff09ab82 */ /* 0x000f700000000800 */
[----:B------:R-:W2:Y:S01]  /*05f0*/  @!UP0 S2UR UR7, SR_CgaCtaId ;  /* 0x00000000000789c3 */ /* 0x000ea20000008800 */
[----:B0-----:R-:W-:-:S04]  /*0600*/  @P2 IMAD.MOV.U32 R2, RZ, RZ, R0 ;  /* 0x000000ffff022224 */ /* 0x001fc800078e0000 */
[----:B-1----:R-:W-:-:S04]  /*0610*/  @P2 IMAD.WIDE.U32 R6, R4, R7, R2 ;  /* 0x0000000704062225 */ /* 0x002fc800078e0002 */
[----:B------:R-:W-:Y:S02]  /*0620*/  @P2 IMAD.MOV.U32 R16, RZ, RZ, R6 ;  /* 0x000000ffff102224 */ /* 0x000fe400078e0006 */
[----:B------:R-:W-:Y:S02]  /*0630*/  @P2 IMAD.IADD R17, R7, 0x1, R11 ;  /* 0x0000000107112824 */ /* 0x000fe400078e020b */
[----:B-----5:R-:W-:-:S04]  /*0640*/  @!P2 IMAD.WIDE.U32 R2, R9, R0, R4 ;  /* 0x000000000902a225 */ /* 0x020fc800078e0004 */
[----:B------:R-:W-:Y:S02]  /*0650*/  @!P2 IMAD.MOV.U32 R16, RZ, RZ, R2 ;  /* 0x000000ffff10a224 */ /* 0x000fe400078e0002 */
[----:B------:R-:W-:Y:S01]  /*0660*/  @!P2 IMAD.MOV.U32 R17, RZ, RZ, R3 ;  /* 0x000000ffff11a224 */ /* 0x000fe200078e0003 */
[----:B--2---:R-:W-:Y:S02]  /*0670*/  @!UP0 ULEA UR6, UR7, UR6, 0x18 ;  /* 0x0000000607068291 */ /* 0x004fe4000f8ec03f */
[----:B------:R0:W-:Y:S01]  /*0680*/  STL [R1+0x604], R16 ;  /* 0x0006041001007387 */ /* 0x0001e20000100800 */
[----:B------:R-:W-:-:S03]  /*0690*/  VOTEU.ALL UP0, P0 ;  /* 0x00000000003f7886 */ /* 0x000fc60000000000 */
[----:B------:R0:W-:Y:S04]  /*06a0*/  STL [R1+0x600], R17 ;  /* 0x0006001101007387 */ /* 0x0001e80000100800 */
[----:B------:R-:W1:Y:S02]  /*06b0*/  FENCE.VIEW.ASYNC.S ;  /* 0x00000000000073c6 */ /* 0x000e640000000000 */
[----:B-1----:R0:W3:Y:S01]  /*06c0*/  @!UP0 SYNCS.EXCH.64 URZ, [UR6+0xa0], UR4 ;  /* 0x0000a004063f85b2 */ /* 0x0020e20008000100 */
[----:B------:R0:W3:Y:S01]  /*06d0*/  @!UP1 SYNCS.EXCH.64 URZ, [UR6+0xa8], UR4 ;  /* 0x0000a804063f95b2 */ /* 0x0000e20008000100 */
[----:B------:R-:W-:Y:S01]  /*06e0*/  NOP ;  /* 0x0000000000007918 */ /* 0x000fe20000000000 */
[----:B---34-:R-:W-:Y:S06]  /*06f0*/  BAR.SYNC.DEFER_BLOCKING 0x0 ;  /* 0x0000000000007b1d */ /* 0x018fec0000010000 */
[----:B0-----:R-:W-:Y:S05]  /*0700*/  @!P1 BRA `(.L_x_4) ;  /* 0x0000028400dc9947 */ /* 0x001fea0003800000 */
[----:B------:R-:W-:-:S06]  /*0710*/  UISETP.GT.U32.AND UP0, UPT, UR10, 0x1, UPT ;  /* 0x000000010a00788c */ /* 0x000fcc000bf04070 */
[----:B------:R-:W-:-:S13]  /*0720*/  PLOP3.LUT P0, PT, PT, PT, UP0, 0x80, 0x0 ;  /* 0x000000000000781c */ /* 0x000fda0003f0f008 */
[----:B------:R-:W-:Y:S05]  /*0730*/  @P0 EXIT ;  /* 0x000000000000094d */ /* 0x000fea0003800000 */
[----:B------:R-:W-:Y:S01]  /*0740*/  ULDC.64 UR4, c[0x0][0x650] ;  /* 0x0001940000047ab9 */ /* 0x000fe20000000a00 */
[----:B------:R-:W-:Y:S01]  /*0750*/  UMOV UR41, 0xffffffff ;  /* 0xffffffff00297882 */ /* 0x000fe20000000000 */
[----:B------:R-:W-:Y:S01]  /*0760*/  ISETP.GE.U32.AND P0, PT, R16, UR4, PT ;  /* 0x0000000410007c0c */ /* 0x000fe2000bf06070 */
[----:B------:R-:W-:Y:S01]  /*0770*/  UMOV UR42, 0xffffffff ;  /* 0xffffffff002a7882 */ /* 0x000fe20000000000 */
[----:B------:R-:W-:Y:S01]  /*0780*/  UMOV UR45, 0xffffffff ;  /* 0xffffffff002d7882 */ /* 0x000fe20000000000 */
[----:B------:R-:W-:Y:S02]  /*0790*/  PRMT R6, RZ, 0x7610, R6 ;  /* 0x00007610ff067816 */ /* 0x000fe40000000006 */
[----:B------:R-:W-:-:S13]  /*07a0*/  ISETP.GE.U32.AND.EX P0, PT, R17, UR5, PT, P0 ;  /* 0x0000000511007c0c */ /* 0x000fda000bf06100 */
[----:B------:R-:W-:Y:S05]  /*07b0*/  @P0 BRA `(.L_x_5) ;  /* 0x00000004006c0947 */ /* 0x000fea0003800000 */
[----:B------:R-:W0:Y:S01]  /*07c0*/  LDC.64 R12, c[0x0][0x628] ;  /* 0x00018a00ff0c7b82 */ /* 0x000e220000000a00 */
[----:B------:R-:W-:Y:S02]  /*07d0*/  IMAD.MOV.U32 R2, RZ, RZ, R16 ;  /* 0x000000ffff027224 */ /* 0x000fe400078e0010 */
[----:B------:R-:W-:-:S05]  /*07e0*/  IMAD.MOV.U32 R3, RZ, RZ, R17 ;  /* 0x000000ffff037224 */ /* 0x000fca00078e0011 */
[----:B------:R-:W1:Y:S08]  /*07f0*/  LDC R10, c[0x0][0x630] ;  /* 0x00018c00ff0a7b82 */ /* 0x000e700000000800 */
[----:B------:R-:W2:Y:S01]  /*0800*/  LDC.64 R14, c[0x0][0x620] ;  /* 0x00018800ff0e7b82 */ /* 0x000ea20000000a00 */
[----:B0-----:R-:W-:-:S04]  /*0810*/  ISETP.NE.U32.AND P0, PT, R12, RZ, PT ;  /* 0x000000ff0c00720c */ /* 0x001fc80003f05070 */
[----:B------:R-:W-:-:S13]  /*0820*/  ISETP.NE.AND.EX P0, PT, R13, RZ, PT, P0 ;  /* 0x000000ff0d00720c */ /* 0x000fda0003f05300 */
[----:B-12---:R-:W-:Y:S05]  /*0830*/  @!P0 BRA `(.L_x_6) ;  /* 0x0000000000288947 */ /* 0x006fea0003800000 */
[----:B------:R-:W0:Y:S02]  /*0840*/  LDC R9, c[0x0][0x634] ;  /* 0x00018d00ff097b82 */ /* 0x000e240000000800 */
[----:B0-----:R-:W-:-:S05]  /*0850*/  IADD3 R9, P0, R16, R9, RZ ;  /* 0x0000000910097210 */ /* 0x001fca0007f1e0ff */
[----:B------:R-:W-:-:S04]  /*0860*/  IMAD.X R11, RZ, RZ, R17, P0 ;  /* 0x000000ffff0b7224 */ /* 0x000fc800000e0611 */
[----:B------:R-:W-:-:S04]  /*0870*/  IMAD.WIDE.U32 R2, R11, R12, RZ ;  /* 0x0000000c0b027225 */ /* 0x000fc800078e00ff */
[----:B------:R-:W-:-:S04]  /*0880*/  IMAD.WIDE.U32 R6, P0, R9, R13, R2 ;  /* 0x0000000d09067225 */ /* 0x000fc80007800002 */
[----:B------:R-:W-:-:S04]  /*0890*/  IMAD.WIDE.U32 R2, R9, R12, RZ ;  /* 0x0000000c09027225 */ /* 0x000fc800078e00ff */
[----:B------:R-:W-:Y:S01]  /*08a0*/  IMAD.X R9, RZ, RZ, RZ, P0 ;  /* 0x000000ffff097224 */ /* 0x000fe200000e06ff */
[----:B------:R-:W-:Y:S01]  /*08b0*/  IADD3 RZ, P0, R3, R6, RZ ;  /* 0x0000000603ff7210 */ /* 0x000fe20007f1e0ff */
[----:B------:R-:W-:-:S04]  /*08c0*/  IMAD.MOV.U32 R8, RZ, RZ, R7 ;  /* 0x000000ffff087224 */ /* 0x000fc800078e0007 */
[----:B------:R-:W-:-:S08]  /*08d0*/  IMAD.WIDE.U32.X R2, R11, R13, R8, P0 ;  /* 0x0000000d0b027225 */ /* 0x000fd000000e0408 */
.L_x_6:
[-CC-:B------:R-:W-:Y:S01]  /*08e0*/  SHF.R.U64 R24, R2, R10.reuse, R3.reuse ;  /* 0x0000000a02187219 */ /* 0x180fe20000001203 */
[----:B------:R-:W0:Y:S01]  /*08f0*/  LDC.64 R20, c[0x0][0x640] ;  /* 0x00019000ff147b82 */ /* 0x000e220000000a00 */
[----:B------:R-:W-:Y:S01]  /*0900*/  SHF.R.U32.HI R2, RZ, R10, R3 ;  /* 0x0000000aff027219 */ /* 0x000fe20000011603 */
[----:B------:R-:W-:Y:S01]  /*0910*/  ULDC UR4, c[0x0][0x150] ;  /* 0x0000540000047ab9 */ /* 0x000fe20000000800 */
[----:B------:R-:W-:Y:S01]  /*0920*/  IADD3 R9, P0, RZ, -R24, RZ ;  /* 0x80000018ff097210 */ /* 0x000fe20007f1e0ff */
[----:B------:R-:W-:Y:S01]  /*0930*/  IMAD.MOV.U32 R3, RZ, RZ, R17 ;  /* 0x000000ffff037224 */ /* 0x000fe200078e0011 */
[----:B------:R-:W-:-:S03]  /*0940*/  I2FP.F32.U32 R5, R4 ;  /* 0x0000000400057245 */ /* 0x000fc60000201000 */
[----:B------:R-:W1:Y:S01]  /*0950*/  LDC R8, c[0x0][0x618] ;  /* 0x00018600ff087b82 */ /* 0x000e620000000800 */
[----:B------:R-:W-:Y:S02]  /*0960*/  IMAD.X R11, RZ, RZ, ~R2, P0 ;  /* 0x000000ffff0b7224 */ /* 0x000fe400000e0e02 */
[----:B------:R-:W-:Y:S01]  /*0970*/  FMUL R5, R5, UR4 ;  /* 0x0000000405057c20 */ /* 0x000fe20008400000 */
[----:B------:R-:W-:Y:S01]  /*0980*/  IMAD.MOV.U32 R2, RZ, RZ, R16 ;  /* 0x000000ffff027224 */ /* 0x000fe200078e0010 */
[----:B------:R-:W-:Y:S01]  /*0990*/  ULDC UR4, c[0x0][0x154] ;  /* 0x0000550000047ab9 */ /* 0x000fe20000000800 */
[-C--:B------:R-:W-:Y:S02]  /*09a0*/  IMAD R6, R11, R14.reuse, RZ ;  /* 0x0000000e0b067224 */ /* 0x080fe400078e02ff */
[C---:B------:R-:W-:Y:S01]  /*09b0*/  IMAD.WIDE.U32 R2, R9.reuse, R14, R2 ;  /* 0x0000000e09027225 */ /* 0x040fe200078e0002 */
[----:B------:R-:W2:Y:S01]  /*09c0*/  LDC R7, c[0x0][0x144] ;  /* 0x00005100ff077b82 */ /* 0x000ea20000000800 */
[----:B------:R-:W3:Y:S02]  /*09d0*/  F2I.U32.TRUNC.NTZ R5, R5 ;  /* 0x0000000500057305 */ /* 0x000ee4000020f000 */
[----:B------:R-:W-:-:S04]  /*09e0*/  IMAD R9, R9, R15, R6 ;  /* 0x0000000f09097224 */ /* 0x000fc800078e0206 */
[----:B------:R-:W-:Y:S01]  /*09f0*/  IMAD.IADD R3, R3, 0x1, R9 ;  /* 0x0000000103037824 */ /* 0x000fe200078e0209 */
[----:B------:R-:W4:Y:S01]  /*0a00*/  LDC R10, c[0x0][0x608] ;  /* 0x00018200ff0a7b82 */ /* 0x000f220000000800 */
[----:B0-----:R-:W-:-:S04]  /*0a10*/  ISETP.NE.U32.AND P0, PT, R20, RZ, PT ;  /* 0x000000ff1400720c */ /* 0x001fc80003f05070 */
[----:B------:R-:W-:-:S03]  /*0a20*/  ISETP.NE.AND.EX P0, PT, R21, RZ, PT, P0 ;  /* 0x000000ff1500720c */ /* 0x000fc60003f05300 */
[----:B------:R-:W0:Y:S01]  /*0a30*/  LDC R15, c[0x0][0x658] ;  /* 0x00019600ff0f7b82 */ /* 0x000e220000000800 */
[----:B-1----:R-:W-:Y:S01]  /*0a40*/  SHF.R.U64 R12, R2, R8, R3 ;  /* 0x00000008020c7219 */ /* 0x002fe20000001203 */
[----:B---3--:R-:W-:Y:S01]  /*0a50*/  IMAD.MOV R6, RZ, RZ, -R5 ;  /* 0x000000ffff067224 */ /* 0x008fe200078e0a05 */
[----:B------:R-:W-:Y:S02]  /*0a60*/  I2FP.F32.U32 R2, R0 ;  /* 0x0000000000027245 */ /* 0x000fe40000201000 */
[----:B------:R-:W-:-:S03]  /*0a70*/  SHF.R.U32.HI R5, RZ, R8, R3 ;  /* 0x00000008ff057219 */ /* 0x000fc60000011603 */
[----:B------:R-:W1:Y:S01]  /*0a80*/  LDC R13, c[0x0][0x148] ;  /* 0x00005200ff0d7b82 */ /* 0x000e620000000800 */
[----:B--2---:R-:W-:Y:S02]  /*0a90*/  IMAD R8, R7, R6, R4 ;  /* 0x0000000607087224 */ /* 0x004fe400078e0204 */
[----:B------:R-:W-:Y:S01]  /*0aa0*/  FMUL R3, R2, UR4 ;  /* 0x0000000402037c20 */ /* 0x000fe20008400000 */
[----:B------:R-:W-:Y:S02]  /*0ab0*/  IMAD.MOV.U32 R2, RZ, RZ, -0x1 ;  /* 0xffffffffff027424 */ /* 0x000fe400078e00ff */
[----:B------:R-:W-:Y:S01]  /*0ac0*/  IMAD.MOV.U32 R6, RZ, RZ, 0x1 ;  /* 0x00000001ff067424 */ /* 0x000fe200078e00ff */
[----:B------:R2:W3:Y:S01]  /*0ad0*/  F2I.U32.TRUNC.NTZ R11, R3 ;  /* 0x00000003000b7305 */ /* 0x0004e2000020f000 */
[----:B------:R-:W1:Y:S01]  /*0ae0*/  LDC R17, c[0x0][0x600] ;  /* 0x00018000ff117b82 */ /* 0x000e620000000800 */
[-CC-:B----4-:R-:W-:Y:S02]  /*0af0*/  SHF.R.U64 R23, R12, R10.reuse, R5.reuse ;  /* 0x0000000a0c177219 */ /* 0x190fe40000001205 */
[----:B------:R-:W-:-:S05]  /*0b00*/  SHF.R.U32.HI R4, RZ, R10, R5 ;  /* 0x0000000aff047219 */ /* 0x000fca0000011605 */
[----:B------:R-:W4:Y:S01]  /*0b10*/  LDC R14, c[0x0][0x648] ;  /* 0x00019200ff0e7b82 */ /* 0x000f220000000800 */
[-CC-:B0-----:R-:W-:Y:S02]  /*0b20*/  SHF.R.U64 R22, R23, R15.reuse, R4.reuse ;  /* 0x0000000f17167219 */ /* 0x181fe40000001204 */
[-C--:B------:R-:W-:Y:S02]  /*0b30*/  SHF.L.U32 R2, R2, R15.reuse, RZ ;  /* 0x0000000f02027219 */ /* 0x080fe400000006ff */
[-C--:B------:R-:W-:Y:S02]  /*0b40*/  SHF.R.U32.HI R4, RZ, R15.reuse, R4 ;  /* 0x0000000fff047219 */ /* 0x080fe40000011604 */
[----:B------:R-:W-:Y:S01]  /*0b50*/  LOP3.LUT R10, RZ, R2, RZ, 0x33, !PT ;  /* 0x00000002ff0a7212 */ /* 0x000fe200078e33ff */
[----:B------:R-:W0:Y:S01]  /*0b60*/  LDC R19, c[0x0][0x638] ;  /* 0x00018e00ff137b82 */ /* 0x000e220000000800 */
[----:B------:R-:W-:Y:S01]  /*0b70*/  SHF.L.U32 R9, R6, R15, RZ ;  /* 0x0000000f06097219 */ /* 0x000fe200000006ff */
[----:B------:R-:W-:-:S02]  /*0b80*/  IMAD.MOV.U32 R2, RZ, RZ, R22 ;  /* 0x000000ffff027224 */ /* 0x000fc400078e0016 */
[----:B--2---:R-:W-:-:S04]  /*0b90*/  IMAD.MOV.U32 R3, RZ, RZ, R4 ;  /* 0x000000ffff037224 */ /* 0x004fc800078e0004 */
[----:B------:R-:W2:Y:S01]  /*0ba0*/  LDC R16, c[0x0][0x610] ;  /* 0x00018400ff107b82 */ /* 0x000ea20000000800 */
[----:B---3--:R-:W-:Y:S05]  /*0bb0*/  @!P0 BRA `(.L_x_7) ;  /* 0x0000000000288947 */ /* 0x008fea0003800000 */
[----:B------:R-:W3:Y:S02]  /*0bc0*/  LDC R7, c[0x0][0x64c] ;  /* 0x00019300ff077b82 */ /* 0x000ee40000000800 */
[----:B---3--:R-:W-:-:S05]  /*0bd0*/  IADD3 R7, P0, R22, R7, RZ ;  /* 0x0000000716077210 */ /* 0x008fca0007f1e0ff */
        /* <DEDUP_REMOVED lines=8> */
.L_x_7:
[----:B----4-:R-:W-:Y:S01]  /*0c60*/  SHF.R.U64 R2, R2, R14, R3 ;  /* 0x0000000e02027219 */ /* 0x010fe20000001203 */
[----:B-1----:R-:W-:Y:S01]  /*0c70*/  VIADD R3, R17, 0xffffffff ;  /* 0xffffffff11037836 */ /* 0x002fe20000000000 */
[----:B------:R-:W-:Y:S01]  /*0c80*/  LOP3.LUT R10, R23, R10, RZ, 0xc0, !PT ;  /* 0x0000000a170a7212 */ /* 0x000fe200078ec0ff */
[----:B------:R-:W-:Y:S01]  /*0c90*/  IMAD.MOV R11, RZ, RZ, -R11 ;  /* 0x000000ffff0b7224 */ /* 0x000fe200078e0a0b */
[----:B------:R-:W-:Y:S01]  /*0ca0*/  R2UR UR45, R24 ;  /* 0x00000000182d72ca */ /* 0x000fe200000e0000 */
[----:B------:R-:W-:Y:S01]  /*0cb0*/  IMAD.MOV R4, RZ, RZ, -R2 ;  /* 0x000000ffff047224 */ /* 0x000fe200078e0a02 */
[----:B------:R-:W-:Y:S01]  /*0cc0*/  LOP3.LUT R3, R12, R3, RZ, 0xc0, !PT ;  /* 0x000000030c037212 */ /* 0x000fe200078ec0ff */
[----:B------:R-:W-:Y:S02]  /*0cd0*/  @P2 IMAD R8, R13, R11, R0 ;  /* 0x0000000b0d082224 */ /* 0x000fe400078e0200 */
[----:B------:R-:W-:Y:S02]  /*0ce0*/  IMAD R9, R9, R2, R10 ;  /* 0x0000000209097224 */ /* 0x000fe400078e020a */
[----:B0-----:R-:W-:-:S02]  /*0cf0*/  IMAD R0, R4, R19, R22 ;  /* 0x0000001304007224 */ /* 0x001fc400078e0216 */
[----:B--2---:R-:W-:Y:S02]  /*0d00*/  IMAD R8, R9, R16, R8 ;  /* 0x0000001009087224 */ /* 0x004fe400078e0208 */
[----:B------:R-:W-:Y:S02]  /*0d10*/  IMAD R3, R0, R17, R3 ;  /* 0x0000001100037224 */ /* 0x000fe400078e0203 */
[----:B------:R-:W-:-:S03]  /*0d20*/  IMAD.MOV.U32 R6, RZ, RZ, 0x1 ;  /* 0x00000001ff067424 */ /* 0x000fc600078e00ff */
[----:B------:R-:W-:Y:S02]  /*0d30*/  SEL R0, R3, R8, !P2 ;  /* 0x0000000803007207 */ /* 0x000fe40005000000 */
[----:B------:R-:W-:Y:S02]  /*0d40*/  SEL R8, R8, R3, !P2 ;  /* 0x0000000308087207 */ /* 0x000fe40005000000 */
[----:B------:R-:W-:Y:S02]  /*0d50*/  R2UR UR42, R0 ;  /* 0x00000000002a72ca */ /* 0x000fe400000e0000 */
[----:B------:R-:W-:-:S15]  /*0d60*/  R2UR UR41, R8 ;  /* 0x00000000082972ca */ /* 0x000fde00000e0000 */
.L_x_5:
[----:B------:R-:W-:-:S08]  /*0d70*/  NOP ;  /* 0x0000000000007918 */ /* 0x000fd00000000000 */
[----:B------:R-:W0:Y:S02]  /*0d80*/  USETMAXREG.TRY_ALLOC.CTAPOOL UP0, 0xf0 ;  /* 0x000000f0000079c8 */ /* 0x000e240008000600 */
[----:B0-----:R-:W-:-:S13]  /*0d90*/  PLOP3.LUT P0, PT, PT, PT, UP0, 0x80, 0x0 ;  /* 0x000000000000781c */ /* 0x001fda0003f0f008 */
[----:B------:R-:W-:Y:S05]  /*0da0*/  @!P0 BRA `(.L_x_5) ;  /* 0xfffffffc00f08947 */ /* 0x000fea000383ffff */
[----:B------:R-:W-:Y:S01]  /*0db0*/  ULDC.64 UR4, c[0x0][0x598] ;  /* 0x0001660000047ab9 */ /* 0x000fe20000000a00 */
[----:B------:R-:W-:Y:S01]  /*0dc0*/  ULDC.64 UR36, c[0x0][0x208] ;  /* 0x0000820000247ab9 */ /* 0x000fe20000000a00 */
[----:B------:R-:W-:-:S04]  /*0dd0*/  ISETP.NE.U32.AND P0, PT, RZ, UR4, PT ;  /* 0x00000004ff007c0c */ /* 0x000fc8000bf05070 */
[----:B------:R-:W-:-:S13]  /*0de0*/  ISETP.NE.AND.EX P0, PT, RZ, UR5, PT, P0 ;  /* 0x00000005ff007c0c */ /* 0x000fda000bf05300 */
[----:B------:R-:W-:Y:S05]  /*0df0*/  @!P0 BRA `(.L_x_8) ;  /* 0x00000000001c8947 */ /* 0x000fea0003800000 */
[----:B------:R-:W0:Y:S02]  /*0e00*/  LDC.64 R2, c[0x0][0x598] ;  /* 0x00016600ff027b82 */ /* 0x000e240000000a00 */
[----:B0-----:R-:W2:Y:S02]  /*0e10*/  LDG.E.64 R2, desc[UR36][R2.64] ;  /* 0x0000002402027981 */ /* 0x001ea4000c1e1b00 */
[----:B--2---:R-:W-:-:S04]  /*0e20*/  ISETP.NE.U32.AND P0, PT, R2, RZ, PT ;  /* 0x000000ff0200720c */ /* 0x004fc80003f05070 */
[----:B------:R-:W-:-:S13]  /*0e30*/  ISETP.NE.AND.EX P0, PT, R3, RZ, PT, P0 ;  /* 0x000000ff0300720c */ /* 0x000fda0003f05300 */
[----:B------:R-:W-:Y:S05]  /*0e40*/  @!P0 BRA `(.L_x_8) ;  /* 0x0000000000088947 */ /* 0x000fea0003800000 */
[----:B------:R0:W5:Y:S01]  /*0e50*/  LD.E R2, desc[UR36][R2.64] ;  /* 0x0000002402027980 */ /* 0x000162000c101900 */
[----:B------:R-:W-:Y:S05]  /*0e60*/  BRA `(.L_x_9) ;  /* 0x0000000000247947 */ /* 0x000fea0003800000 */
.L_x_8:
[----:B------:R-:W-:Y:S02]  /*0e70*/  ULDC.64 UR4, c[0x0][0x588] ;  /* 0x0001620000047ab9 */ /* 0x000fe40000000a00 */
[----:B------:R-:W-:-:S04]  /*0e80*/  ISETP.NE.U32.AND P0, PT, RZ, UR4, PT ;  /* 0x00000004ff007c0c */ /* 0x000fc8000bf05070 */
[----:B------:R-:W-:-:S13]  /*0e90*/  ISETP.NE.AND.EX P0, PT, RZ, UR5, PT, P0 ;  /* 0x00000005ff007c0c */ /* 0x000fda000bf05300 */
[----:B------:R-:W-:Y:S05]  /*0ea0*/  @!P0 BRA `(.L_x_10) ;  /* 0x00000000000c8947 */ /* 0x000fea0003800000 */
[----:B------:R-:W0:Y:S02]  /*0eb0*/  LDC.64 R2, c[0x0][0x588] ;  /* 0x00016200ff027b82 */ /* 0x000e240000000a00 */
[----:B0-----:R1:W5:Y:S01]  /*0ec0*/  LDG.E R2, desc[UR36][R2.64] ;  /* 0x0000002402027981 */ /* 0x001362000c1e1900 */
[----:B------:R-:W-:Y:S05]  /*0ed0*/  BRA `(.L_x_9) ;  /* 0x0000000000087947 */ /* 0x000fea0003800000 */
.L_x_10:
[----:B------:R-:W-:Y:S02]  /*0ee0*/  ULDC UR4, c[0x0][0x580] ;  /* 0x0001600000047ab9 */ /* 0x000fe40000000800 */
[----:B------:R-:W-:-:S07]  /*0ef0*/  IMAD.U32 R2, RZ, RZ, UR4 ;  /* 0x00000004ff027e24 */ /* 0x000fce000f8e00ff */
.L_x_9:
[----:B------:R-:W-:Y:S02]  /*0f00*/  ULDC.64 UR4, c[0x0][0x5a0] ;  /* 0x0001680000047ab9 */ /* 0x000fe40000000a00 */
[----:B------:R-:W-:-:S04]  /*0f10*/  ISETP.NE.U32.AND P0, PT, RZ, UR4, PT ;  /* 0x00000004ff007c0c */ /* 0x000fc8000bf05070 */
[----:B------:R-:W-:-:S13]  /*0f20*/  ISETP.NE.AND.EX P0, PT, RZ, UR5, PT, P0 ;  /* 0x00000005ff007c0c */ /* 0x000fda000bf05300 */
[----:B------:R-:W-:Y:S05]  /*0f30*/  @!P0 BRA `(.L_x_11) ;  /* 0x00000000001c8947 */ /* 0x000fea0003800000 */
[----:B------:R-:W2:Y:S02]  /*0f40*/  LDC.64 R4, c[0x0][0x5a0] ;  /* 0x00016800ff047b82 */ /* 0x000ea40000000a00 */
[----:B--2---:R-:W2:Y:S02]  /*0f50*/  LDG.E.64 R4, desc[UR36][R4.64] ;  /* 0x0000002404047981 */ /* 0x004ea4000c1e1b00 */
[----:B--2---:R-:W-:-:S04]  /*0f60*/  ISETP.NE.U32.AND P0, PT, R4, RZ, PT ;  /* 0x000000ff0400720c */ /* 0x004fc80003f05070 */
[----:B------:R-:W-:-:S13]  /*0f70*/  ISETP.NE.AND.EX P0, PT, R5, RZ, PT, P0 ;  /* 0x000000ff0500720c */ /* 0x000fda0003f05300 */
[----:B------:R-:W-:Y:S05]  /*0f80*/  @!P0 BRA `(.L_x_11) ;  /* 0x0000000000088947 */ /* 0x000fea0003800000 */
[----:B------:R2:W5:Y:S01]  /*0f90*/  LD.E R16, desc[UR36][R4.64] ;  /* 0x0000002404107980 */ /* 0x000562000c101900 */
[----:B------:R-:W-:Y:S05]  /*0fa0*/  BRA `(.L_x_12) ;  /* 0x0000000000247947 */ /* 0x000fea0003800000 */
.L_x_11:
[----:B------:R-:W-:Y:S02]  /*0fb0*/  ULDC.64 UR4, c[0x0][0x590] ;  /* 0x0001640000047ab9 */ /* 0x000fe40000000a00 */
[----:B------:R-:W-:-:S04]  /*0fc0*/  ISETP.NE.U32.AND P0, PT, RZ, UR4, PT ;  /* 0x00000004ff007c0c */ /* 0x000fc8000bf05070 */
[----:B------:R-:W-:-:S13]  /*0fd0*/  ISETP.NE.AND.EX P0, PT, RZ, UR5, PT, P0 ;  /* 0x00000005ff007c0c */ /* 0x000fda000bf05300 */
[----:B------:R-:W-:Y:S05]  /*0fe0*/  @!P0 BRA `(.L_x_13) ;  /* 0x00000000000c8947 */ /* 0x000fea0003800000 */
[----:B------:R-:W2:Y:S02]  /*0ff0*/  LDC.64 R16, c[0x0][0x590] ;  /* 0x00016400ff107b82 */ /* 0x000ea40000000a00 */
[----:B--2---:R3:W5:Y:S01]  /*1000*/  LDG.E R16, desc[UR36][R16.64] ;  /* 0x0000002410107981 */ /* 0x004762000c1e1900 */
[----:B------:R-:W-:Y:S05]  /*1010*/  BRA `(.L_x_12) ;  /* 0x0000000000087947 */ /* 0x000fea0003800000 */
.L_x_13:
[----:B------:R-:W-:Y:S02]  /*1020*/  ULDC UR4, c[0x0][0x584] ;  /* 0x0001610000047ab9 */ /* 0x000fe40000000800 */
[----:B------:R-:W-:-:S07]  /*1030*/  IMAD.U32 R16, RZ, RZ, UR4 ;  /* 0x00000004ff107e24 */ /* 0x000fce000f8e00ff */
.L_x_12:
[----:B------:R-:W-:-:S13]  /*1040*/  LOP3.LUT P0, RZ, R6, 0xff, RZ, 0xc0, !PT ;  /* 0x000000ff06ff7812 */ /* 0x000fda000780c0ff */
[----:B------:R-:W-:Y:S05]  /*1050*/  @!P0 EXIT ;  /* 0x000000000000894d */ /* 0x000fea0003800000 */
[----:B------:R-:W-:Y:S01]  /*1060*/  ULDC UR4, c[0x0][0x28c] ;  /* 0x0000a30000047ab9 */ /* 0x000fe20000000800 */
[----:B------:R-:W-:Y:S01]  /*1070*/  UMOV UR38, URZ ;  /* 0x0000003f00267c82 */ /* 0x000fe20008000000 */
[----:B------:R-:W-:Y:S01]  /*1080*/  UIADD3 UR4, UR4, 0xf, URZ ;  /* 0x0000000f04047890 */ /* 0x000fe2000fffe03f */
[----:B------:R-:W-:-:S03]  /*1090*/  UMOV UR39, URZ ;  /* 0x0000003f00277c82 */ /* 0x000fc60008000000 */
[----:B------:R-:W-:-:S04]  /*10a0*/  USHF.R.S32.HI UR5, URZ, 0x1f, UR4 ;  /* 0x0000001f3f057899 */ /* 0x000fc80008011404 */
[----:B------:R-:W-:-:S04]  /*10b0*/  ULEA.HI UR5, UR5, UR4, URZ, 0x4 ;  /* 0x0000000405057291 */ /* 0x000fc8000f8f203f */
[----:B------:R-:W-:-:S12]  /*10c0*/  USHF.R.S32.HI UR43, URZ, 0x4, UR5 ;  /* 0x000000043f2b7899 */ /* 0x000fd80008011405 */
.L_x_1053:
[----:B----4-:R-:W4:Y:S01]  /*10d0*/  S2R R0, SR_TID.X ;  /* 0x0000000000007919 */ /* 0x010f220000002100 */
[----:B------:R-:W0:Y:S01]  /*10e0*/  S2UR UR6, SR_CgaCtaId ;  /* 0x00000000000679c3 */ /* 0x000e220000008800 */
[----:B------:R-:W-:Y:S02]  /*10f0*/  UMOV UR44, 0x400 ;  /* 0x00000400002c7882 */ /* 0x000fe40000000000 */
[----:B0-----:R-:W-:Y:S01]  /*1100*/  ULEA UR44, UR6, UR44, 0x18 ;  /* 0x0000002c062c7291 */ /* 0x001fe2000f8ec03f */
[----:B----4-:R-:W-:-:S04]  /*1110*/  LOP3.LUT R0, R0, 0x80, RZ, 0xc0, !PT ;  /* 0x0000008000007812 */ /* 0x010fc800078ec0ff */
[----:B------:R-:W-:-:S06]  /*1120*/  SHF.R.U32.HI R0, RZ, 0x7, R0 ;  /* 0x00000007ff007819 */ /* 0x000fcc0000011600 */
[----:B------:R-:W0:Y:S02]  /*1130*/  SHFL.IDX PT, R0, R0, RZ, 0x1f ;  /* 0x00001fff00007589 */ /* 0x000e2400000e0000 */
[----:B0-----:R-:W-:-:S13]  /*1140*/  R2UR UR4, R0 ;  /* 0x00000000000472ca */ /* 0x001fda00000e0000 */
[----:B------:R-:W-:-:S04]  /*1150*/  ULEA.HI UR5, UR4, UR4, URZ, 0x1 ;  /* 0x0000000404057291 */ /* 0x000fc8000f8f083f */
[----:B------:R-:W-:-:S04]  /*1160*/  ULOP3.LUT UR5, UR5, 0x1ffffe, URZ, 0xc0, !UPT ;  /* 0x001ffffe05057892 */ /* 0x000fc8000f8ec03f */
[----:B------:R-:W-:-:S03]  /*1170*/  UIADD3 UR5, UR4, -UR5, URZ ;  /* 0x8000000504057290 */ /* 0x000fc6000fffe03f */
[----:B------:R-:W-:Y:S01]  /*1180*/  ULDC UR4, c[0x0][0x28c] ;  /* 0x0000a30000047ab9 */ /* 0x000fe20000000800 */
[----:B------:R-:W-:Y:S01]  /*1190*/  ULEA UR5, UR5, UR44, 0xb ;  /* 0x0000002c05057291 */ /* 0x000fe2000f8e583f */
[----:B------:R-:W-:-:S03]  /*11a0*/  ISETP.LT.AND P0, PT, RZ, UR4, PT ;  /* 0x00000004ff007c0c */ /* 0x000fc6000bf01270 */
[----:B------:R-:W-:-:S04]  /*11b0*/  UIADD3 UR5, UR5, 0x180, URZ ;  /* 0x0000018005057890 */ /* 0x000fc8000fffe03f */
[----:B------:R-:W-:-:S04]  /*11c0*/  USHF.R.U32.HI UR5, URZ, 0x4, UR5 ;  /* 0x000000043f057899 */ /* 0x000fc80008011605 */
[----:B------:R-:W-:Y:S02]  /*11d0*/  ULOP3.LUT UR46, UR5, 0x3fff, URZ, 0xc0, !UPT ;  /* 0x00003fff052e7892 */ /* 0x000fe4000f8ec03f */
[----:B---3-5:R-:W-:Y:S10]  /*11e0*/  @P0 BRA `(.L_x_14) ;  /* 0x0000000000400947 */ /* 0x028ff40003800000 */
[----:B------:R-:W-:Y:S01]  /*11f0*/  MOV R0, 0x0 ;  /* 0x0000000000007802 */ /* 0x000fe20000000f00 */
[----:B------:R-:W-:Y:S01]  /*1200*/  ULDC.64 UR4, c[0x4][0x68] ;  /* 0x01001a0000047ab9 */ /* 0x000fe20000000a00 */
[----:B------:R-:W-:Y:S01]  /*1210*/  ULDC.64 UR6, c[0x4][0x8] ;  /* 0x0100020000067ab9 */ /* 0x000fe20000000a00 */
[----:B--2---:R-:W-:Y:S01]  /*1220*/  IMAD.U32 R4, RZ, RZ, UR4 ;  /* 0x00000004ff047e24 */ /* 0x004fe2000f8e00ff */
[----:B------:R0:W2:Y:S01]  /*1230*/  LDC.64 R14, c[0x4][R0] ;  /* 0x01000000000e7b82 */ /* 0x0000a20000000a00 */
[----:B------:R-:W-:Y:S01]  /*1240*/  IMAD.U32 R5, RZ, RZ, UR5 ;  /* 0x00000005ff057e24 */ /* 0x000fe2000f8e00ff */
[----:B------:R-:W-:Y:S01]  /*1250*/  ULDC.64 UR4, c[0x4][0x70] ;  /* 0x01001c0000047ab9 */ /* 0x000fe20000000a00 */
[----:B------:R-:W-:Y:S02]  /*1260*/  IMAD.U32 R10, RZ, RZ, UR6 ;  /* 0x00000006ff0a7e24 */ /* 0x000fe4000f8e00ff */
[----:B------:R-:W-:Y:S02]  /*1270*/  IMAD.U32 R6, RZ, RZ, UR4 ;  /* 0x00000004ff067e24 */ /* 0x000fe4000f8e00ff */
[----:B------:R-:W-:-:S02]  /*1280*/  IMAD.U32 R7, RZ, RZ, UR5 ;  /* 0x00000005ff077e24 */ /* 0x000fc4000f8e00ff */
[----:B------:R-:W-:Y:S02]  /*1290*/  IMAD.U32 R11, RZ, RZ, UR7 ;  /* 0x00000007ff0b7e24 */ /* 0x000fe4000f8e00ff */
[----:B------:R-:W-:Y:S02]  /*12a0*/  IMAD.MOV.U32 R8, RZ, RZ, 0x1e1 ;  /* 0x000001e1ff087424 */ /* 0x000fe400078e00ff */
[----:B------:R-:W-:Y:S02]  /*12b0*/  IMAD.MOV.U32 R12, RZ, RZ, 0x1 ;  /* 0x00000001ff0c7424 */ /* 0x000fe400078e00ff */
[----:B0-----:R-:W-:-:S07]  /*12c0*/  IMAD.MOV.U32 R13, RZ, RZ, RZ ;  /* 0x000000ffff0d7224 */ /* 0x001fce00078e00ff */
[----:B------:R-:W-:-:S07]  /*12d0*/  LEPC R20, `(.L_x_14) ;  /* 0x000000001014794e */ /* 0x000fce0000000000 */
[----:B-123-5:R-:W-:Y:S05]  /*12e0*/  CALL.ABS.NOINC R14 ;  /* 0x000000000e007343 */ /* 0x02efea0003c00000 */
.L_x_14:
[----:B------:R-:W-:-:S06]  /*12f0*/  ULOP3.LUT UR4, UR40, 0x1, URZ, 0xfc, !UPT ;  /* 0x0000000128047892 */ /* 0x000fcc000f8efc3f */
[----:B------:R-:W-:-:S05]  /*1300*/  IMAD.U32 R0, RZ, RZ, UR4 ;  /* 0x00000004ff007e24 */ /* 0x000fca000f8e00ff */
[----:B------:R-:W-:-:S13]  /*1310*/  ISETP.NE.AND P0, PT, R0, 0x3, PT ;  /* 0x000000030000780c */ /* 0x000fda0003f05270 */
[----:B------:R-:W-:Y:S05]  /*1320*/  @!P0 BRA `(.L_x_15) ;  /* 0x0000000000048947 */ /* 0x000fea0003800000 */
[----:B------:R-:W-:Y:S01]  /*1330*/  BPT.TRAP 0x1 ;  /* 0x000000040000795c */ /* 0x000fe20000300000 */
.L_x_15:
[----:B-1----:R-:W-:Y:S02]  /*1340*/  IMAD.U32 R3, RZ, RZ, UR39 ;  /* 0x00000027ff037e24 */ /* 0x002fe4000f8e00ff */
[----:B------:R-:W-:-:S03]  /*1350*/  IMAD.U32 R0, RZ, RZ, UR38 ;  /* 0x00000026ff007e24 */ /* 0x000fc6000f8e00ff */
[----:B------:R-:W-:Y:S02]  /*1360*/  LEA R3, R3, UR44, 0x3 ;  /* 0x0000002c03037c11 */ /* 0x000fe4000f8e18ff */
[----:B------:R-:W-:-:S04]  /*1370*/  SHF.L.U32 R0, R0, 0x1f, RZ ;  /* 0x0000001f00007819 */ /* 0x000fc800000006ff */
[----:B------:R0:W1:Y:S01]  /*1380*/  SYNCS.PHASECHK.TRANS64.TRYWAIT P1, [R3+URZ], R0 ;  /* 0x00000000030075a7 */ /* 0x000062000802017f */
[----:B------:R-:W-:Y:S05]  /*1390*/  @!P0 BRA `(.L_x_16) ;  /* 0x0000000000048947 */ /* 0x000fea0003800000 */
[----:B------:R-:W-:Y:S01]  /*13a0*/  BPT.TRAP 0x1 ;  /* 0x000000040000795c */ /* 0x000fe20000300000 */
.L_x_16:
[----:B-1----:R-:W-:Y:S05]  /*13b0*/  @P1 BRA `(.L_x_17) ;  /* 0x0000000000081947 */ /* 0x002fea0003800000 */
[----:B------:R-:W1:Y:S02]  /*13c0*/  SYNCS.PHASECHK.TRANS64.TRYWAIT P1, [R3+URZ], R0 ;  /* 0x00000000030075a7 */ /* 0x000e64000802017f */
[----:B-1----:R-:W-:Y:S05]  /*13d0*/  @!P1 BRA `(.L_x_18) ;  /* 0x0000029400209947 */ /* 0x002fea0003800000 */
.L_x_17:
[----:B------:R-:W-:-:S04]  /*13e0*/  UISETP.LT.AND UP0, UPT, UR43, 0x1, UPT ;  /* 0x000000012b00788c */ /* 0x000fc8000bf01270 */
[----:B------:R-:W-:-:S06]  /*13f0*/  USEL UR4, UR43, 0x1, UP0 ;  /* 0x000000012b047887 */ /* 0x000fcc0008000000 */
[----:B--2---:R-:W-:Y:S01]  /*1400*/  IMAD.U32 R5, RZ, RZ, UR4 ;  /* 0x00000004ff057e24 */ /* 0x004fe2000f8e00ff */
[----:B------:R-:W-:Y:S05]  /*1410*/  WARPSYNC.ALL ;  /* 0x0000000000007948 */ /* 0x000fea0003800000 */
[----:B------:R-:W-:-:S04]  /*1420*/  IADD3 R5, -R5, UR43, RZ ;  /* 0x0000002b05057c10 */ /* 0x000fc8000fffe1ff */
[----:B------:R-:W-:Y:S01]  /*1430*/  ISETP.GE.AND P1, PT, R5, 0x1, PT ;  /* 0x000000010500780c */ /* 0x000fe20003f26270 */
[----:B------:R-:W-:Y:S01]  /*1440*/  UIADD3 UR4, UR44, 0x12180, URZ ;  /* 0x000121802c047890 */ /* 0x000fe2000fffe03f */
[----:B------:R-:W-:Y:S01]  /*1450*/  WARPGROUP.ARRIVE ;  /* 0x00000000000079c5 */ /* 0x000fe20000000000 */
[----:B------:R-:W-:Y:S02]  /*1460*/  ULOP3.LUT UR12, UR46, 0x10000, URZ, 0xfc, !UPT ;  /* 0x000100002e0c7892 */ /* 0x000fe4000f8efc3f */
[----:B------:R-:W-:Y:S01]  /*1470*/  USHF.R.U32.HI UR4, URZ, 0x4, UR4 ;  /* 0x000000043f047899 */ /* 0x000fe20008011604 */
[----:B------:R-:W-:Y:S01]  /*1480*/  UMOV UR5, 0xc0000010 ;  /* 0xc000001000057882 */ /* 0x000fe20000000000 */
[----:B------:R-:W-:Y:S02]  /*1490*/  UMOV UR7, 0xc0000010 ;  /* 0xc000001000077882 */ /* 0x000fe40000000000 */
[----:B------:R-:W-:Y:S01]  /*14a0*/  ULOP3.LUT UR4, UR4, 0x3fff, URZ, 0xc0, !UPT ;  /* 0x00003fff04047892 */ /* 0x000fe2000f8ec03f */
[----:B------:R-:W-:Y:S01]  /*14b0*/  UMOV UR9, UR5 ;  /* 0x0000000500097c82 */ /* 0x000fe20008000000 */
[----:B------:R-:W-:-:S02]  /*14c0*/  UMOV UR11, 0xc0000010 ;  /* 0xc0000010000b7882 */ /* 0x000fc40000000000 */
[----:B------:R-:W-:Y:S02]  /*14d0*/  ULOP3.LUT UR13, UR4, 0x10000, URZ, 0xfc, !UPT ;  /* 0x00010000040d7892 */ /* 0x000fe4000f8efc3f */
[----:B------:R-:W-:Y:S02]  /*14e0*/  ULEA UR4, UR39, UR12, 0x9 ;  /* 0x0000000c27047291 */ /* 0x000fe4000f8e483f */
[----:B------:R-:W-:-:S04]  /*14f0*/  ULEA UR6, UR39, UR13, 0xa ;  /* 0x0000000d27067291 */ /* 0x000fc8000f8e503f */
[----:B------:R-:W-:Y:S01]  /*1500*/  UIADD3 UR10, UR6, 0x200, URZ ;  /* 0x00000200060a7890 */ /* 0x000fe2000fffe03f */
[----:B------:R-:W-:-:S04]  /*1510*/  UMOV UR8, UR4 ;  /* 0x0000000400087c82 */ /* 0x000fc80008000000 */
[----:B------:R-:W-:Y:S03]  /*1520*/  HGMMA.64x256x16.F32 R24, gdesc[UR4], RZ, !UPT, gsb0 ;  /* 0x03e00000041879f0 */ /* 0x000fe6000c0008ff */
[----:B------:R-:W-:Y:S02]  /*1530*/  WARPGROUP.DEPBAR.LE gsb0, 0x0 ;  /* 0x00008000000079c5 */ /* 0x000fe40000010000 */
[----:B------:R-:W-:Y:S04]  /*1540*/  STL.64 [R1+0x400], R24 ;  /* 0x0004001801007387 */ /* 0x000fe80000100a00 */
        /* <DEDUP_REMOVED lines=62> */
[----:B------:R2:W-:Y:S02]  /*1930*/  STL.64 [R1+0x5f8], R150 ;  /* 0x0005f89601007387 */ /* 0x0005e40000100a00 */
[----:B--2---:R-:W-:-:S06]  /*1940*/  WARPGROUP.ARRIVE ;  /* 0x00000000000079c5 */ /* 0x004fcc0000000000 */
[----:B------:R-:W-:Y:S01]  /*1950*/  HGMMA.64x256x16.F32 R24, gdesc[UR8], RZ, !UPT, gsb0 ;  /* 0x03e00000081879f0 */ /* 0x000fe2000c0008ff */
[----:B------:R-:W-:Y:S01]  /*1960*/  UIADD3 UR8, UR4, 0x100, URZ ;  /* 0x0000010004087890 */ /* 0x000fe2000fffe03f */
[----:B------:R-:W-:Y:S02]  /*1970*/  UMOV UR9, 0xc0000010 ;  /* 0xc000001000097882 */ /* 0x000fe40000000000 */
[----:B------:R-:W-:-:S04]  /*1980*/  UMOV UR5, UR9 ;  /* 0x0000000900057c82 */ /* 0x000fc80008000000 */
[----:B------:R-:W-:Y:S01]  /*1990*/  UMOV UR4, UR8 ;  /* 0x0000000800047c82 */ /* 0x000fe20008000000 */
[----:B------:R-:W-:Y:S02]  /*19a0*/  WARPGROUP.DEPBAR.LE gsb0, 0x0 ;  /* 0x00008000000079c5 */ /* 0x000fe40000010000 */
[----:B------:R-:W-:Y:S04]  /*19b0*/  STL.64 [R1], R24 ;  /* 0x0000001801007387 */ /* 0x000fe80000100a00 */
        /* <DEDUP_REMOVED lines=112> */
[----:B------:R2:W-:Y:S04]  /*20c0*/  STL.64 [R1+0x2a8], R150 ;  /* 0x0002a89601007387 */ /* 0x0005e80000100a00 */
        /* <DEDUP_REMOVED lines=42> */
[----:B--2---:R4:W5:Y:S04]  /*2370*/  LDL.LU.64 R150, [R1+0x6b0] ;  /* 0x0006b00001967983 */ /* 0x0049680000300a00 */
[----:B------:R4:W5:Y:S04]  /*2380*/  LDL.LU.64 R148, [R1+0x6a8] ;  /* 0x0006a80001947983 */ /* 0x0009680000300a00 */
        /* <DEDUP_REMOVED lines=19> */
[----:B------:R4:W5:Y:S01]  /*24c0*/  LDL.LU.64 R108, [R1+0x608] ;  /* 0x00060800016c7983 */ /* 0x0009620000300a00 */
[----:B------:R-:W-:Y:S05]  /*24d0*/  @!P1 BRA `(.L_x_19) ;  /* 0x00000028005c9947 */ /* 0x000fea0003800000 */
[----:B------:R-:W-:Y:S01]  /*24e0*/  UIADD3 UR4, UR39, 0x1, URZ ;  /* 0x0000000127047890 */ /* 0x000fe2000fffe03f */
[----:B01----:R-:W-:Y:S01]  /*24f0*/  IMAD.MOV.U32 R0, RZ, RZ, R5 ;  /* 0x000000ffff007224 */ /* 0x003fe200078e0005 */
[----:B------:R-:W-:Y:S02]  /*2500*/  UMOV UR15, UR39 ;  /* 0x00000027000f7c82 */ /* 0x000fe40008000000 */
[----:B------:R-:W-:-:S04]  /*2510*/  UISETP.NE.AND UP0, UPT, UR4, 0x9, UPT ;  /* 0x000000090400788c */ /* 0x000fc8000bf05270 */
[----:B------:R-:W-:Y:S02]  /*2520*/  USEL UR5, URZ, 0x1, UP0 ;  /* 0x000000013f057887 */ /* 0x000fe40008000000 */
[----:B------:R-:W-:Y:S02]  /*2530*/  USEL UR14, UR4, URZ, UP0 ;  /* 0x0000003f040e7287 */ /* 0x000fe40008000000 */
[----:B------:R-:W-:-:S06]  /*2540*/  ULOP3.LUT UR5, UR38, UR5, URZ, 0x3c, !UPT ;  /* 0x0000000526057292 */ /* 0x000fcc000f8e3c3f */
[----:B------:R-:W-:-:S07]  /*2550*/  IMAD.U32 R3, RZ, RZ, UR5 ;  /* 0x00000005ff037e24 */ /* 0x000fce000f8e00ff */
.L_x_26:
[----:B01-3--:R-:W-:Y:S05]  /*2560*/  @!P0 BRA `(.L_x_20) ;  /* 0x0000000000048947 */ /* 0x00bfea0003800000 */
[----:B------:R-:W-:Y:S01]  /*2570*/  BPT.TRAP 0x1 ;  /* 0x000000040000795c */ /* 0x000fe20000300000 */
.L_x_20:
[----:B------:R-:W-:Y:S01]  /*2580*/  ULEA UR4, UR14, UR44, 0x3 ;  /* 0x0000002c0e047291 */ /* 0x000fe2000f8e183f */
[----:B------:R-:W-:-:S08]  /*2590*/  SHF.L.U32 R4, R3, 0x1f, RZ ;  /* 0x0000001f03047819 */ /* 0x000fd000000006ff */
[----:B------:R0:W1:Y:S01]  /*25a0*/  SYNCS.PHASECHK.TRANS64.TRYWAIT P1, [UR4], R4 ;  /* 0x00000004ff0075a7 */ /* 0x0000620008020144 */
[----:B------:R-:W-:Y:S05]  /*25b0*/  @!P0 BRA `(.L_x_21) ;  /* 0x0000000000048947 */ /* 0x000fea0003800000 */
[----:B------:R-:W-:Y:S01]  /*25c0*/  BPT.TRAP 0x1 ;  /* 0x000000040000795c */ /* 0x000fe20000300000 */
.L_x_21:
[----:B-1----:R-:W-:Y:S05]  /*25d0*/  @P1 BRA `(.L_x_22) ;  /* 0x0000000000081947 */ /* 0x002fea0003800000 */
[----:B------:R-:W1:Y:S02]  /*25e0*/  SYNCS.PHASECHK.TRANS64.TRYWAIT P1, [UR4], R4 ;  /* 0x00000004ff0075a7 */ /* 0x000e640008020144 */
[----:B-1----:R-:W-:Y:S05]  /*25f0*/  @!P1 BRA `(.L_x_23) ;  /* 0x0000028000ac9947 */ /* 0x002fea0003800000 */
.L_x_22:
[----:B-----5:R-:W-:Y:S04]  /*2600*/  STL.64 [R1+0x760], R150 ;  /* 0x0007609601007387 */ /* 0x020fe80000100a00 */
        /* <DEDUP_REMOVED lines=21> */
[----:B--2---:R-:W2:Y:S04]  /*2760*/  LDL.LU.64 R108, [R1] ;  /* 0x00000000016c7983 */ /* 0x004ea80000300a00 */
[----:B------:R-:W3:Y:S04]  /*2770*/  LDL.LU.64 R110, [R1+0x8] ;  /* 0x00000800016e7983 */ /* 0x000ee80000300a00 */
[----:B------:R-:W4:Y:S04]  /*2780*/  LDL.LU.64 R112, [R1+0x10] ;  /* 0x0000100001707983 */ /* 0x000f280000300a00 */
[----:B------:R-:W2:Y:S04]  /*2790*/  LDL.LU.64 R114, [R1+0x18] ;  /* 0x0000180001727983 */ /* 0x000ea80000300a00 */
        /* <DEDUP_REMOVED lines=18> */
[----:B--2---:R-:W-:Y:S04]  /*28c0*/  STL.64 [R1+0x960], R150 ;  /* 0x0009609601007387 */ /* 0x004fe80000100a00 */
[----:B----4-:R-:W-:Y:S04]  /*28d0*/  STL.64 [R1+0x958], R148 ;  /* 0x0009589401007387 */ /* 0x010fe80000100a00 */
[----:B---3--:R-:W-:Y:S04]  /*28e0*/  STL.64 [R1+0x950], R146 ;  /* 0x0009509201007387 */ /* 0x008fe80000100a00 */
        /* <DEDUP_REMOVED lines=61> */
[----:B--2---:R-:W2:Y:S04]  /*2cc0*/  LDL.LU.64 R24, [R1+0x400] ;  /* 0x0004000001187983 */ /* 0x004ea80000300a00 */
[----:B------:R-:W2:Y:S04]  /*2cd0*/  LDL.LU.64 R26, [R1+0x408] ;  /* 0x00040800011a7983 */ /* 0x000ea80000300a00 */
        /* <DEDUP_REMOVED lines=61> */
[----:B------:R-:W2:Y:S01]  /*30b0*/  LDL.LU.64 R150, [R1+0x5f8] ;  /* 0x0005f80001967983 */ /* 0x000ea20000300a00 */
[----:B------:R-:W-:-:S02]  /*30c0*/  ULEA UR4, UR14, UR12, 0x9 ;  /* 0x0000000c0e047291 */ /* 0x000fc4000f8e483f */
[----:B------:R-:W-:Y:S01]  /*30d0*/  ULEA UR6, UR14, UR13, 0xa ;  /* 0x0000000d0e067291 */ /* 0x000fe2000f8e503f */
[----:B------:R-:W3:Y:S01]  /*30e0*/  LDL.LU.64 R152, [R1+0xb0] ;  /* 0x0000b00001987983 */ /* 0x000ee20000300a00 */
[----:B------:R-:W-:Y:S01]  /*30f0*/  UMOV UR5, 0xc0000010 ;  /* 0xc000001000057882 */ /* 0x000fe20000000000 */
[----:B------:R-:W-:Y:S02]  /*3100*/  UMOV UR7, 0xc0000010 ;  /* 0xc000001000077882 */ /* 0x000fe40000000000 */
[----:B------:R-:W3:Y:S04]  /*3110*/  LDL.LU.64 R154, [R1+0xb8] ;  /* 0x0000b800019a7983 */ /* 0x000ee80000300a00 */
        /* <DEDUP_REMOVED lines=39> */
[----:B------:R-:W3:Y:S01]  /*3390*/  LDL.LU.64 R234, [R1+0x1f8] ;  /* 0x0001f80001ea7983 */ /* 0x000ee20000300a00 */
[----:B--2---:R-:W-:-:S06]  /*33a0*/  WARPGROUP.ARRIVE ;  /* 0x00000000000079c5 */ /* 0x004fcc0000000000 */
[----:B------:R-:W-:Y:S03]  /*33b0*/  HGMMA.64x256x16.F32 R24, gdesc[UR4], R24, gsb0 ;  /* 0x03e00000041879f0 */ /* 0x000fe60008000818 */
        /* <DEDUP_REMOVED lines=65> */
[----:B--2---:R-:W3:Y:S04]  /*37d0*/  LDL.LU.64 R150, [R1+0x960] ;  /* 0x0009600001967983 */ /* 0x004ee80000300a00 */
        /* <DEDUP_REMOVED lines=21> */
[----:B------:R-:W-:Y:S01]  /*3930*/  UIADD3 UR10, UR6, 0x200, URZ ;  /* 0x00000200060a7890 */ /* 0x000fe2000fffe03f */
[----:B------:R-:W-:Y:S01]  /*3940*/  UMOV UR8, UR4 ;  /* 0x0000000400087c82 */ /* 0x000fe20008000000 */
[----:B------:R-:W-:Y:S01]  /*3950*/  UMOV UR9, UR5 ;  /* 0x0000000500097c82 */ /* 0x000fe20008000000 */
[----:B------:R-:W-:Y:S01]  /*3960*/  UMOV UR11, 0xc0000010 ;  /* 0xc0000010000b7882 */ /* 0x000fe20000000000 */
        /* <DEDUP_REMOVED lines=42> */
[----:B---3--:R-:W-:-:S06]  /*3c10*/  WARPGROUP.ARRIVE ;  /* 0x00000000000079c5 */ /* 0x008fcc0000000000 */
[----:B------:R-:W-:Y:S03]  /*3c20*/  HGMMA.64x256x16.F32 R108, gdesc[UR8], R108, gsb0 ;  /* 0x03e00000086c79f0 */ /* 0x000fe6000800086c */
        /* <DEDUP_REMOVED lines=65> */
[----:B---3--:R-:W2:Y:S04]  /*4040*/  LDL.LU.64 R150, [R1+0x760] ;  /* 0x0007600001967983 */ /* 0x008ea80000300a00 */
        /* <DEDUP_REMOVED lines=21> */
[----:B------:R-:W-:Y:S01]  /*41a0*/  UIADD3 UR8, UR4, 0x100, URZ ;  /* 0x0000010004087890 */ /* 0x000fe2000fffe03f */
[----:B------:R-:W-:Y:S01]  /*41b0*/  UMOV UR9, 0xc0000010 ;  /* 0xc000001000097882 */ /* 0x000fe20000000000 */
[----:B--2---:R-:W-:-:S07]  /*41c0*/  WARPGROUP.ARRIVE ;  /* 0x00000000000079c5 */ /* 0x004fce0000000000 */
        /* <DEDUP_REMOVED lines=88> */
[----:B------:R-:W-:Y:S01]  /*4750*/  UMOV UR4, UR8 ;  /* 0x0000000800047c82 */ /* 0x000fe20008000000 */
[----:B------:R-:W-:Y:S01]  /*4760*/  UMOV UR5, UR9 ;  /* 0x0000000900057c82 */ /* 0x000fe20008000000 */
        /* <DEDUP_REMOVED lines=90> */
[----:B------:R-:W-:Y:S01]  /*4d10*/  BPT.TRAP 0x1 ;  /* 0x000000040000795c */ /* 0x000fe20000300000 */
.L_x_24:
[----:B------:R-:W-:Y:S02]  /*4d20*/  UISETP.GT.U32.AND UP0, UPT, UR40, 0x1, UPT ;  /* 0x000000012800788c */ /* 0x000fe4000bf04070 */
[----:B------:R-:W-:-:S04]  /*4d30*/  ULEA UR4, UR15, UR44, 0x3 ;  /* 0x0000002c0f047291 */ /* 0x000fc8000f8e183f */
[----:B------:R-:W-:Y:S01]  /*4d40*/  UIADD3 UR4, UR4, 0x48, URZ ;  /* 0x0000004804047890 */ /* 0x000fe2000fffe03f */
[----:B------:R-:W-:-:S03]  /*4d50*/  PLOP3.LUT P1, PT, PT, PT, UP0, 0x80, 0x0 ;  /* 0x000000000000781c */ /* 0x000fc60003f2f008 */
[----:B------:R-:W-:-:S09]  /*4d60*/  UPRMT UR4, URZ, 0x654, UR4 ;  /* 0x000006543f047896 */ /* 0x000fd20008000004 */
[----:B------:R-:W-:Y:S01]  /*4d70*/  SYNCS.ARRIVE.TRANS64.RED.A1T0 RZ, [UR4], RZ ;  /* 0x000000ffffff79a7 */ /* 0x000fe20008100404 */
[----:B------:R-:W-:Y:S05]  /*4d80*/  @P1 BRA `(.L_x_25) ;  /* 0x0000000000041947 */ /* 0x000fea0003800000 */
[----:B------:R-:W-:Y:S01]  /*4d90*/  BPT.TRAP 0x1 ;  /* 0x000000040000795c */ /* 0x000fe20000300000 */
.L_x_25:
[----:B------:R-:W-:Y:S01]  /*4da0*/  UIADD3 UR14, UR14, 0x1, URZ ;  /* 0x000000010e0e7890 */ /* 0x000fe2000fffe03f */
[C---:B------:R-:W-:Y:S01]  /*4db0*/  ISETP.GT.AND P1, PT, R0.reuse, 0x1, PT ;  /* 0x000000010000780c */ /* 0x040fe20003f24270 */
[----:B------:R-:W-:Y:S01]  /*4dc0*/  UIADD3 UR15, UR15, 0x1, URZ ;  /* 0x000000010f0f7890 */ /* 0x000fe2000fffe03f */
[----:B------:R-:W-:Y:S01]  /*4dd0*/  VIADD R0, R0, 0xffffffff ;  /* 0xffffffff00007836 */ /* 0x000fe20000000000 */
[----:B------:R-:W-:Y:S02]  /*4de0*/  UISETP.NE.AND UP0, UPT, UR14, 0x9, UPT ;  /* 0x000000090e00788c */ /* 0x000fe4000bf05270 */
[----:B------:R-:W-:Y:S02]  /*4df0*/  UISETP.NE.AND UP1, UPT, UR15, 0x9, UPT ;  /* 0x000000090f00788c */ /* 0x000fe4000bf25270 */
[----:B------:R-:W-:Y:S02]  /*4e00*/  USEL UR4, URZ, 0x1, UP0 ;  /* 0x000000013f047887 */ /* 0x000fe40008000000 */
[----:B------:R-:W-:-:S02]  /*4e10*/  USEL UR14, UR14, URZ, UP0 ;  /* 0x0000003f0e0e7287 */ /* 0x000fc40008000000 */
[----:B------:R-:W-:Y:S02]  /*4e20*/  USEL UR15, UR15, URZ, UP1 ;  /* 0x0000003f0f0f7287 */ /* 0x000fe40008800000 */
[----:B------:R-:W-:Y:S01]  /*4e30*/  LOP3.LUT R3, R3, UR4, RZ, 0x3c, !PT ;  /* 0x0000000403037c12 */ /* 0x000fe2000f8e3cff */
[----:B------:R-:W-:Y:S09]  /*4e40*/  @P1 BRA `(.L_x_26) ;  /* 0xffffffd400c41947 */ /* 0x000ff2000383ffff */
.L_x_19:
[----:B01----:R-:W0:Y:S02]  /*4e50*/  LDC R0, c[0x0][0x28c] ;  /* 0x0000a300ff007b82 */ /* 0x003e240000000800 */
[----:B0-----:R-:W-:-:S13]  /*4e60*/  ISETP.GE.AND P1, PT, R0, 0x1, PT ;  /* 0x000000010000780c */ /* 0x001fda0003f26270 */
[----:B------:R-:W-:Y:S05]  /*4e70*/  @!P1 BRA `(.L_x_27) ;  /* 0x0000000000389947 */ /* 0x000fea0003800000 */
[----:B------:R-:W-:Y:S05]  /*4e80*/  @!P0 BRA `(.L_x_28) ;  /* 0x0000000000048947 */ /* 0x000fea0003800000 */
[----:B------:R-:W-:Y:S01]  /*4e90*/  BPT.TRAP 0x1 ;  /* 0x000000040000795c */ /* 0x000fe20000300000 */
.L_x_28:
[----:B------:R-:W-:Y:S01]  /*4ea0*/  VIADD R0, R5, UR39 ;  /* 0x0000002705007c36 */ /* 0x000fe20008000000 */
[----:B------:R-:W-:-:S03]  /*4eb0*/  UISETP.GT.U32.AND UP0, UPT, UR40, 0x1, UPT ;  /* 0x000000012800788c */ /* 0x000fc6000bf04070 */
[----:B------:R-:W-:-:S03]  /*4ec0*/  IMAD.WIDE.U32 R4, R0, 0x38e38e39, RZ ;  /* 0x38e38e3900047825 */ /* 0x000fc600078e00ff */
[----:B------:R-:W-:Y:S02]  /*4ed0*/  PLOP3.LUT P0, PT, PT, PT, UP0, 0x80, 0x0 ;  /* 0x000000000000781c */ /* 0x000fe40003f0f008 */
[----:B------:R-:W-:-:S05]  /*4ee0*/  SHF.R.U32.HI R4, RZ, 0x1, R5 ;  /* 0x00000001ff047819 */ /* 0x000fca0000011605 */
[----:B------:R-:W-:-:S05]  /*4ef0*/  IMAD R0, R4, -0x9, R0 ;  /* 0xfffffff704007824 */ /* 0x000fca00078e0200 */
[----:B------:R-:W-:-:S05]  /*4f00*/  LEA R0, R0, UR44, 0x3 ;  /* 0x0000002c00007c11 */ /* 0x000fca000f8e18ff */
[----:B------:R-:W-:-:S05]  /*4f10*/  VIADD R0, R0, 0x48 ;  /* 0x0000004800007836 */ /* 0x000fca0000000000 */
[----:B------:R-:W-:-:S04]  /*4f20*/  PRMT R0, RZ, 0x654, R0 ;  /* 0x00000654ff007816 */ /* 0x000fc80000000000 */
[----:B------:R0:W-:Y:S01]  /*4f30*/  SYNCS.ARRIVE.TRANS64.RED.A1T0 RZ, [R0+URZ], RZ ;  /* 0x000000ff00ff79a7 */ /* 0x0001e2000810043f */
[----:B------:R-:W-:Y:S05]  /*4f40*/  @P0 BRA `(.L_x_27) ;  /* 0x0000000000040947 */ /* 0x000fea0003800000 */
[----:B------:R-:W-:Y:S01]  /*4f50*/  BPT.TRAP 0x1 ;  /* 0x000000040000795c */ /* 0x000fe20000300000 */
.L_x_27:
[----:B0-----:R-:W0:Y:S01]  /*4f60*/  S2R R0, SR_TID.X ;  /* 0x0000000000007919 */ /* 0x001e220000002100 */
[----:B------:R-:W-:Y:S01]  /*4f70*/  USHF.L.U32 UR42, UR42, 0x9, URZ ;  /* 0x000000092a2a7899 */ /* 0x000fe2000800063f */
[----:B------:R-:W-:Y:S01]  /*4f80*/  ULDC UR12, c[0x0][0x288] ;  /* 0x0000a200000c7ab9 */ /* 0x000fe20000000800 */
[----:B------:R-:W1:Y:S01]  /*4f90*/  S2R R5, SR_TID.X ;  /* 0x0000000000057919 */ /* 0x000e620000002100 */
[----:B------:R-:W-:Y:S02]  /*4fa0*/  UIMAD.WIDE UR8, UR41, 0x100, URZ ;  /* 0x00000100290878a5 */ /* 0x000fe4000f8e023f */
[----:B------:R-:W-:Y:S01]  /*4fb0*/  USHF.L.U32 UR41, UR41, 0x8, URZ ;  /* 0x0000000829297899 */ /* 0x000fe2000800063f */
[----:B------:R-:W-:Y:S01]  /*4fc0*/  IMAD.U32 R10, RZ, RZ, UR42 ;  /* 0x0000002aff0a7e24 */ /* 0x000fe2000f8e00ff */
[----:B------:R-:W-:Y:S01]  /*4fd0*/  UISETP.GE.AND UP0, UPT, UR42, UR12, UPT ;  /* 0x0000000c2a00728c */ /* 0x000fe2000bf06270 */
[----:B------:R-:W-:Y:S01]  /*4fe0*/  ULDC UR7, c[0x0][0x284] ;  /* 0x0000a10000077ab9 */ /* 0x000fe20000000800 */
[----:B------:R-:W-:-:S02]  /*4ff0*/  UIADD3 UR39, UR43, UR39, URZ ;  /* 0x000000272b277290 */ /* 0x000fc4000fffe03f */
[----:B------:R-:W-:Y:S02]  /*5000*/  UISETP.GE.OR UP0, UPT, UR41, UR7, UP0 ;  /* 0x000000072900728c */ /* 0x000fe40008706670 */
[----:B------:R-:W-:Y:S02]  /*5010*/  UISETP.GT.U32.AND UP1, UPT, UR39, 0x8, UPT ;  /* 0x000000082700788c */ /* 0x000fe4000bf24070 */
[----:B------:R-:W-:Y:S02]  /*5020*/  USHF.R.S32.HI UR13, URZ, 0x1f, UR45 ;  /* 0x0000001f3f0d7899 */ /* 0x000fe4000801142d */
[----:B------:R-:W-:Y:S01]  /*5030*/  UIMAD.WIDE.U32 UR4, UR39, 0x38e38e39, URZ ;  /* 0x38e38e39270478a5 */ /* 0x000fe2000f8e003f */
[----:B------:R-:W-:Y:S01]  /*5040*/  PLOP3.LUT P0, PT, PT, PT, UP0, 0x80, 0x0 ;  /* 0x000000000000781c */ /* 0x000fe20003f0f008 */
[----:B------:R-:W-:Y:S01]  /*5050*/  ULDC.64 UR10, c[0x0][0x5d0] ;  /* 0x00017400000a7ab9 */ /* 0x000fe20000000a00 */
[----:B------:R-:W-:Y:S01]  /*5060*/  UISETP.LT.U32.AND UP1, UPT, UR43, 0x9, UP1 ;  /* 0x000000092b00788c */ /* 0x000fe20008f21070 */
[----:B------:R-:W-:Y:S01]  /*5070*/  IMAD.U32 R6, RZ, RZ, UR10 ;  /* 0x0000000aff067e24 */ /* 0x000fe2000f8e00ff */
[----:B------:R-:W-:-:S02]  /*5080*/  UISETP.GE.U32.AND UP2, UPT, UR43, 0x9, UPT ;  /* 0x000000092b00788c */ /* 0x000fc4000bf46070 */
[----:B------:R-:W-:Y:S02]  /*5090*/  UIMAD UR6, UR13, UR10, URZ ;  /* 0x0000000a0d0672a4 */ /* 0x000fe4000f8e023f */
[----:B------:R-:W-:Y:S02]  /*50a0*/  USHF.R.U32.HI UR4, URZ, 0x1, UR5 ;  /* 0x000000013f047899 */ /* 0x000fe40008011605 */
[----:B------:R-:W-:Y:S01]  /*50b0*/  USEL UR5, URZ, 0x1, !UP1 ;  /* 0x000000013f057887 */ /* 0x000fe2000c800000 */
[----:B0-----:R-:W-:Y:S01]  /*50c0*/  SHF.R.U32.HI R3, RZ, 0x7, R0 ;  /* 0x00000007ff037819 */ /* 0x001fe20000011600 */
[----:B------:R-:W-:Y:S02]  /*50d0*/  UIMAD UR6, UR45, UR11, UR6 ;  /* 0x0000000b2d0672a4 */ /* 0x000fe4000f8e0206 */
[----:B------:R-:W-:Y:S01]  /*50e0*/  ULOP3.LUT UR38, UR38, UR5, URZ, 0x3c, !UPT ;  /* 0x0000000526267292 */ /* 0x000fe2000f8e3c3f */
[----:B------:R-:W-:Y:S01]  /*50f0*/  LOP3.LUT R3, R3, 0x1, RZ, 0xc0, !PT ;  /* 0x0000000103037812 */ /* 0x000fe200078ec0ff */
[C---:B-1----:R-:W-:Y:S01]  /*5100*/  IMAD.SHL.U32 R11, R5.reuse, 0x2, RZ ;  /* 0x00000002050b7824 */ /* 0x042fe200078e00ff */
[----:B------:R-:W-:Y:S01]  /*5110*/  SHF.R.U32.HI R0, RZ, 0x2, R5 ;  /* 0x00000002ff007819 */ /* 0x000fe20000011605 */
[----:B------:R-:W-:Y:S01]  /*5120*/  UIMAD UR39, UR4, -0x9, UR39 ;  /* 0xfffffff7042778a4 */ /* 0x000fe2000f8e0227 */
[----:B------:R-:W-:Y:S01]  /*5130*/  LOP3.LUT R4, R5, 0x60, RZ, 0xc0, !PT ;  /* 0x0000006005047812 */ /* 0x000fe200078ec0ff */
[----:B------:R-:W-:Y:S01]  /*5140*/  IMAD.SHL.U32 R19, R3, 0x40, RZ ;  /* 0x0000004003137824 */ /* 0x000fe200078e00ff */
[----:B------:R-:W-:Y:S01]  /*5150*/  LOP3.LUT R0, R0, 0x7, RZ, 0xc0, !PT ;  /* 0x0000000700007812 */ /* 0x000fe200078ec0ff */
[----:B------:R-:W-:Y:S01]  /*5160*/  @UP2 ULOP3.LUT UR38, UR38, 0x1, UR4, 0x78, !UPT ;  /* 0x0000000126262892 */ /* 0x000fe2000f8e7804 */
[----:B------:R-:W-:-:S02]  /*5170*/  SHF.R.U32.HI R4, RZ, 0x1, R4 ;  /* 0x00000001ff047819 */ /* 0x000fc40000011604 */
[--C-:B------:R-:W-:Y:S02]  /*5180*/  LOP3.LUT R19, R19, 0x40, R0.reuse, 0xe2, !PT ;  /* 0x0000004013137812 */ /* 0x100fe400078ee200 */
[----:B------:R-:W-:Y:S02]  /*5190*/  IADD3 R0, RZ, -R4, -R0 ;  /* 0x80000004ff007210 */ /* 0x000fe40007ffe800 */
[----:B------:R-:W-:Y:S02]  /*51a0*/  LOP3.LUT R10, R10, 0x6, R11, 0xf8, !PT ;  /* 0x000000060a0a7812 */ /* 0x000fe400078ef80b */
[----:B------:R-:W-:Y:S01]  /*51b0*/  LOP3.LUT R19, R19, UR8, R4, 0xfe, !PT ;  /* 0x0000000813137c12 */ /* 0x000fe2000f8efe04 */
[----:B------:R-:W-:Y:S01]  /*51c0*/  IMAD R0, R3, -0x40, R0 ;  /* 0xffffffc003007824 */ /* 0x000fe200078e0200 */
[----:B------:R-:W-:Y:S01]  /*51d0*/  LOP3.LUT R3, R5, 0x3, RZ, 0xc0, !PT ;  /* 0x0000000305037812 */ /* 0x000fe200078ec0ff */
[----:B------:R-:W-:Y:S01]  /*51e0*/  IMAD.MOV.U32 R4, RZ, RZ, -0x2 ;  /* 0xfffffffeff047424 */ /* 0x000fe200078e00ff */
[----:B------:R-:W-:-:S03]  /*51f0*/  SHF.R.S32.HI R11, RZ, 0x1f, R10 ;  /* 0x0000001fff0b7819 */ /* 0x000fc6000001140a */
[----:B------:R-:W-:Y:S02]  /*5200*/  IMAD R3, R3, R4, UR12 ;  /* 0x0000000c03037e24 */ /* 0x000fe4000f8e0204 */
[----:B------:R-:W-:Y:S02]  /*5210*/  IMAD.U32 R4, RZ, RZ, UR7 ;  /* 0x00000007ff047e24 */ /* 0x000fe4000f8e00ff */
[----:B------:R-:W-:-:S03]  /*5220*/  IMAD.WIDE.U32 R6, R6, UR45, R10 ;  /* 0x0000002d06067c25 */ /* 0x000fc6000f8e000a */
[----:B------:R-:W-:Y:S01]  /*5230*/  IADD3 R0, R4, -UR41, R0 ;  /* 0x8000002904007c10 */ /* 0x000fe2000fffe000 */
[----:B------:R-:W-:Y:S01]  /*5240*/  VIADD R7, R7, UR6 ;  /* 0x0000000607077c36 */ /* 0x000fe20008000000 */
[----:B------:R-:W-:Y:S01]  /*5250*/  UMOV UR41, 0xffffffff ;  /* 0xffffffff00297882 */ /* 0x000fe20000000000 */
[----:B------:R-:W-:Y:S01]  /*5260*/  VIADD R3, R3, -UR42 ;  /* 0x8000002a03037c36 */ /* 0x000fe20008000000 */
[----:B------:R-:W-:Y:S06]  /*5270*/  @P0 BRA `(.L_x_29) ;  /* 0x0000023400300947 */ /* 0x000fec0003800000 */
[----:B-----5:R-:W-:Y:S01]  /*5280*/  FSETP.NEU.AND P0, PT, R16, RZ, PT ;  /* 0x000000ff1000720b */ /* 0x020fe20003f0d000 */
[----:B------:R-:W-:Y:S01]  /*5290*/  ULDC.64 UR6, c[0x0][0x5c8] ;  /* 0x0001720000067ab9 */ /* 0x000fe20000000a00 */
[----:B------:R-:W-:Y:S01]  /*52a0*/  ISETP.GT.AND P5, PT, R3, RZ, PT ;  /* 0x000000ff0300720c */ /* 0x000fe20003fa4270 */
[----:B------:R-:W-:Y:S01]  /*52b0*/  UIMAD UR4, UR9, UR6, URZ ;  /* 0x00000006090472a4 */ /* 0x000fe2000f8e023f */
[----:B------:R-:W-:Y:S01]  /*52c0*/  IMAD.U32 R14, RZ, RZ, UR7 ;  /* 0x00000007ff0e7e24 */ /* 0x000fe2000f8e00ff */
[----:B------:R-:W-:Y:S01]  /*52d0*/  BSSY B0, `(.L_x_29) ;  /* 0x0002346000007945 */ /* 0x000fe20003800000 */
[----:B------:R-:W-:Y:S01]  /*52e0*/  IMAD.WIDE.U32 R6, R19, UR6, R6 ;  /* 0x0000000613067c25 */ /* 0x000fe2000f8e0006 */
[----:B------:R-:W-:-:S03]  /*52f0*/  ISETP.GT.AND P1, PT, R0, RZ, P5 ;  /* 0x000000ff0000720c */ /* 0x000fc60002f24270 */
[----:B------:R-:W-:-:S04]  /*5300*/  IMAD R14, R19, R14, UR4 ;  /* 0x00000004130e7e24 */ /* 0x000fc8000f8e020e */
[----:B------:R-:W-:Y:S01]  /*5310*/  IMAD.IADD R14, R7, 0x1, R14 ;  /* 0x00000001070e7824 */ /* 0x000fe200078e020e */
[----:B------:R-:W-:Y:S06]  /*5320*/  @!P0 BRA `(.L_x_30) ;  /* 0x0000018000108947 */ /* 0x000fec0003800000 */
[----:B------:R-:W0:Y:S01]  /*5330*/  LDC.64 R8, c[0x0][0x5b0] ;  /* 0x00016c00ff087b82 */ /* 0x000e220000000a00 */
[----:B------:R-:W2:Y:S07]  /*5340*/  LDL.LU R15, [R1+0x400] ;  /* 0x00040000010f7983 */ /* 0x000eae0000300800 */
[----:B---34-:R-:W1:Y:S08]  /*5350*/  LDC.64 R152, c[0x0][0x5b8] ;  /* 0x00016e00ff987b82 */ /* 0x018e700000000a00 */
[----:B------:R-:W3:Y:S01]  /*5360*/  LDC.64 R20, c[0x0][0x5a8] ;  /* 0x00016a00ff147b82 */ /* 0x000ee20000000a00 */
[----:B0-----:R-:W-:Y:S01]  /*5370*/  R2UR UR4, R8 ;  /* 0x00000000080472ca */ /* 0x001fe200000e0000 */
[----:B-1----:R-:W-:-:S02]  /*5380*/  IMAD R160, R152, UR13, RZ ;  /* 0x0000000d98a07c24 */ /* 0x002fc4000f8e02ff */
[----:B------:R-:W-:-:S10]  /*5390*/  IMAD.WIDE.U32 R154, R152, UR45, R10 ;  /* 0x0000002d989a7c25 */ /* 0x000fd4000f8e000a */
[----:B------:R-:W-:Y:S01]  /*53a0*/  UIMAD UR4, UR9, UR4, URZ ;  /* 0x00000004090472a4 */ /* 0x000fe2000f8e023f */
[----:B------:R-:W-:Y:S02]  /*53b0*/  IMAD R160, R153, UR45, R160 ;  /* 0x0000002d99a07c24 */ /* 0x000fe4000f8e02a0 */
[----:B------:R-:W-:Y:S02]  /*53c0*/  IMAD.MOV.U32 R22, RZ, RZ, R154 ;  /* 0x000000ffff167224 */ /* 0x000fe400078e009a */
[----:B------:R-:W-:Y:S02]  /*53d0*/  IMAD.IADD R23, R155, 0x1, R160 ;  /* 0x000000019b177824 */ /* 0x000fe400078e02a0 */
[C---:B------:R-:W-:Y:S01]  /*53e0*/  IMAD R158, R19.reuse, R9, UR4 ;  /* 0x00000004139e7e24 */ /* 0x040fe2000f8e0209 */
[----:B------:R-:W-:Y:S01]  /*53f0*/  ULDC.64 UR4, c[0x0][0x5c0] ;  /* 0x0001700000047ab9 */ /* 0x000fe20000000a00 */
[----:B------:R-:W-:-:S04]  /*5400*/  IMAD.WIDE.U32 R4, R19, R8, R22 ;  /* 0x0000000813047225 */ /* 0x000fc800078e0016 */
[----:B------:R-:W-:Y:S01]  /*5410*/  IMAD.IADD R5, R5, 0x1, R158 ;  /* 0x0000000105057824 */ /* 0x000fe200078e029e */
[----:B---3--:R-:W-:-:S04]  /*5420*/  LEA R12, P0, R4, R20, 0x1 ;  /* 0x00000014040c7211 */ /* 0x008fc800078008ff */
[----:B------:R-:W-:-:S05]  /*5430*/  LEA.HI.X R13, R4, R21, R5, 0x1, P0 ;  /* 0x00000015040d7211 */ /* 0x000fca00000f0c05 */
[----:B------:R-:W3:Y:S01]  /*5440*/  @P1 LDG.E.LTC128B.U16 R153, desc[UR36][R12.64] ;  /* 0x000000240c991981 */ /* 0x000ee2000c1e1520 */
[----:B------:R-:W-:Y:S01]  /*5450*/  ISETP.GT.AND P3, PT, R3, 0x1, PT ;  /* 0x000000010300780c */ /* 0x000fe20003f64270 */
[----:B------:R-:W-:Y:S01]  /*5460*/  BSSY B1, `(.L_x_31) ;  /* 0x0000013000017945 */ /* 0x000fe20003800000 */
[----:B------:R-:W-:-:S11]  /*5470*/  LOP3.LUT R17, R17, 0xfffffffd, RZ, 0xc0, !PT ;  /* 0xfffffffd11117812 */ /* 0x000fd600078ec0ff */
[----:B------:R-:W-:Y:S01]  /*5480*/  @P3 LOP3.LUT R17, R17, 0x2, RZ, 0xfc, !PT ;  /* 0x0000000211113812 */ /* 0x000fe200078efcff */
[----:B---3--:R-:W-:-:S05]  /*5490*/  HADD2.F32 R4, -RZ, R153.H0_H0 ;  /* 0x20000099ff047230 */ /* 0x008fca0000004100 */
[----:B------:R-:W-:-:S04]  /*54a0*/  FMUL R4, R4, R16 ;  /* 0x0000001004047220 */ /* 0x000fc80000400000 */
[----:B--2---:R-:W-:Y:S01]  /*54b0*/  FFMA R7, R15, R2, R4 ;  /* 0x000000020f077223 */ /* 0x004fe20000000004 */
[----:B------:R-:W-:-:S04]  /*54c0*/  LEA R4, P0, R6, UR4, 0x1 ;  /* 0x0000000406047c11 */ /* 0x000fc8000f8008ff */
[----:B------:R-:W-:Y:S02]  /*54d0*/  LEA.HI.X R5, R6, UR5, R14, 0x1, P0 ;  /* 0x0000000506057c11 */ /* 0x000fe400080f0c0e */
[----:B------:R-:W-:-:S05]  /*54e0*/  F2FP.F16.F32.PACK_AB R6, RZ, R7 ;  /* 0x00000007ff06723e */ /* 0x000fca00000000ff */
[----:B------:R0:W-:Y:S02]  /*54f0*/  @P1 STG.E.U16 desc[UR36][R4.64], R6 ;  /* 0x0000000604001986 */ /* 0x0001e4000c101524 */
[----:B0-----:R-:W-:-:S04]  /*5500*/  IMAD.WIDE.U32 R6, R19, R8, R10 ;  /* 0x0000000813067225 */ /* 0x001fc800078e000a */
[----:B------:R-:W-:Y:S02]  /*5510*/  IMAD.IADD R7, R158, 0x1, R7 ;  /* 0x000000019e077824 */ /* 0x000fe400078e0207 */
[----:B------:R-:W-:-:S04]  /*5520*/  IMAD.WIDE.U32 R6, R152, UR45, R6 ;  /* 0x0000002d98067c25 */ /* 0x000fc8000f8e0006 */
[----:B------:R-:W-:Y:S01]  /*5530*/  IMAD.IADD R7, R160, 0x1, R7 ;  /* 0x00000001a0077824 */ /* 0x000fe200078e0207 */
[----:B------:R-:W-:-:S04]  /*5540*/  LEA R14, P0, R6, R20, 0x1 ;  /* 0x00000014060e7211 */ /* 0x000fc800078008ff */
[----:B------:R-:W-:Y:S02]  /*5550*/  LEA.HI.X R15, R6, R21, R7, 0x1, P0 ;  /* 0x00000015060f7211 */ /* 0x000fe400000f0c07 */
[----:B------:R-:W-:-:S13]  /*5560*/  ISETP.GT.AND P0, PT, R0, RZ, P3 ;  /* 0x000000ff0000720c */ /* 0x000fda0001f04270 */
[----:B------:R-:W-:Y:S05]  /*5570*/  @!P0 BRA `(.L_x_32) ;  /* 0x0000000000048947 */ /* 0x000fea0003800000 */
[----:B------:R0:W5:Y:S02]  /*5580*/  LDG.E.LTC128B.U16 R153, desc[UR36][R14.64+0x2] ;  /* 0x000002240e997981 */ /* 0x000164000c1e1520 */
.L_x_32:
[----:B------:R-:W-:Y:S05]  /*5590*/  BSYNC B1 ;  /* 0x0000000000017941 */ /* 0x000fea0003800000 */
.L_x_31:
[----:B------:R-:W2:Y:S01]  /*55a0*/  LDL.LU R7, [R1+0x404] ;  /* 0x0004040001077983 */ /* 0x000ea20000300800 */
[----:B-----5:R-:W-:Y:S01]  /*55b0*/  HADD2.F32 R6, -RZ, R153.H0_H0 ;  /* 0x20000099ff067230 */ /* 0x020fe20000004100 */
[C---:B------:R-:W-:Y:S01]  /*55c0*/  SHF.L.U64.HI R157, R8.reuse, 0x3, R9 ;  /* 0x00000003089d7819 */ /* 0x040fe20000010209 */
[----:B------:R-:W-:Y:S01]  /*55d0*/  IMAD.SHL.U32 R156, R8, 0x8, RZ ;  /* 0x00000008089c7824 */ /* 0x000fe200078e00ff */
[----:B------:R-:W3:Y:S02]  /*55e0*/  LDL.LU R159, [R1+0x408] ;  /* 0x00040800019f7983 */ /* 0x000ee40000300800 */
[----:B------:R-:W-:-:S04]  /*55f0*/  FMUL R6, R6, R16 ;  /* 0x0000001006067220 */ /* 0x000fc80000400000 */
[----:B--2---:R-:W-:-:S05]  /*5600*/  FFMA R6, R7, R2, R6 ;  /* 0x0000000207067223 */ /* 0x004fca0000000006 */
[----:B------:R-:W-:-:S05]  /*5610*/  F2FP.F16.F32.PACK_AB R6, RZ, R6 ;  /* 0x00000006ff06723e */ /* 0x000fca00000000ff */
[----:B------:R1:W-:Y:S01]  /*5620*/  @P0 STG.E.U16 desc[UR36][R4.64+0x2], R6 ;  /* 0x0000020604000986 */ /* 0x0003e2000c101524 */
[----:B------:R-:W-:Y:S01]  /*5630*/  ISETP.GT.AND P0, PT, R0, 0x8, P5 ;  /* 0x000000080000780c */ /* 0x000fe20002f04270 */
[----:B-1----:R-:W-:-:S04]  /*5640*/  IMAD.WIDE.U32 R6, R19, R8, R156 ;  /* 0x0000000813067225 */ /* 0x002fc800078e009c */
[----:B------:R-:W-:Y:S01]  /*5650*/  IMAD.IADD R158, R158, 0x1, R7 ;  /* 0x000000019e9e7824 */ /* 0x000fe200078e0207 */
[----:B------:R-:W-:-:S05]  /*5660*/  IADD3 R7, P1, R154, R6, RZ ;  /* 0x000000069a077210 */ /* 0x000fca0007f3e0ff */
[----:B------:R-:W-:Y:S01]  /*5670*/  IMAD.X R13, R158, 0x1, R23, P1 ;  /* 0x000000019e0d7824 */ /* 0x000fe200008e0617 */
[----:B------:R-:W-:-:S04]  /*5680*/  LEA R12, P1, R7, R20, 0x1 ;  /* 0x00000014070c7211 */ /* 0x000fc800078208ff */
[----:B------:R-:W-:-:S05]  /*5690*/  LEA.HI.X R13, R7, R21, R13, 0x1, P1 ;  /* 0x00000015070d7211 */ /* 0x000fca00008f0c0d */
[----:B------:R1:W2:Y:S01]  /*56a0*/  @P0 LDG.E.LTC128B.U16 R153, desc[UR36][R12.64] ;  /* 0x000000240c990981 */ /* 0x0002a2000c1e1520 */
[----:B------:R-:W-:Y:S01]  /*56b0*/  IADD3 R6, P1, R10, R6, RZ ;  /* 0x000000060a067210 */ /* 0x000fe20007f3e0ff */
[----:B------:R-:W-:Y:S01]  /*56c0*/  IMAD.U32 R164, RZ, RZ, UR6 ;  /* 0x00000006ffa47e24 */ /* 0x000fe2000f8e00ff */
[----:B------:R-:W-:Y:S01]  /*56d0*/  BSSY B1, `(.L_x_33) ;  /* 0x0000015000017945 */ /* 0x000fe20003800000 */
[----:B------:R-:W-:Y:S02]  /*56e0*/  IMAD.U32 R165, RZ, RZ, UR7 ;  /* 0x00000007ffa57e24 */ /* 0x000fe4000f8e00ff */
[----:B------:R-:W-:Y:S02]  /*56f0*/  IMAD.X R7, R11, 0x1, R158, P1 ;  /* 0x000000010b077824 */ /* 0x000fe400008e069e */
[----:B------:R-:W-:Y:S02]  /*5700*/  IMAD.SHL.U32 R164, R164, 0x10, RZ ;  /* 0x00000010a4a47824 */ /* 0x000fe400078e00ff */
[----:B------:R-:W-:-:S04]  /*5710*/  IMAD.WIDE.U32 R6, R152, UR45, R6 ;  /* 0x0000002d98067c25 */ /* 0x000fc8000f8e0006 */
[----:B------:R-:W-:Y:S01]  /*5720*/  IMAD.IADD R7, R160, 0x1, R7 ;  /* 0x00000001a0077824 */ /* 0x000fe200078e0207 */
[----:B-1----:R-:W-:-:S04]  /*5730*/  LEA R12, P1, R6, R20, 0x1 ;  /* 0x00000014060c7211 */ /* 0x002fc800078208ff */
[----:B------:R-:W-:Y:S01]  /*5740*/  LEA.HI.X R13, R6, R21, R7, 0x1, P1 ;  /* 0x00000015060d7211 */ /* 0x000fe200008f0c07 */
[----:B------:R-:W-:Y:S01]  /*5750*/  IMAD.U32 R6, RZ, RZ, UR6 ;  /* 0x00000006ff067e24 */ /* 0x000fe2000f8e00ff */
[----:B------:R-:W-:-:S04]  /*5760*/  ISETP.GT.AND P1, PT, R0, 0x8, P3 ;  /* 0x000000080000780c */ /* 0x000fc80001f24270 */
[----:B------:R-:W-:Y:S02]  /*5770*/  SHF.L.U64.HI R165, R6, 0x4, R165 ;  /* 0x0000000406a57819 */ /* 0x000fe400000102a5 */
[----:B------:R-:W-:Y:S01]  /*5780*/  IADD3 R6, P2, R164, R4, RZ ;  /* 0x00000004a4067210 */ /* 0x000fe20007f5e0ff */
[----:B--2---:R-:W-:-:S05]  /*5790*/  HADD2.F32 R7, -RZ, R153.H0_H0 ;  /* 0x20000099ff077230 */ /* 0x004fca0000004100 */
[----:B------:R-:W-:-:S04]  /*57a0*/  FMUL R7, R7, R16 ;  /* 0x0000001007077220 */ /* 0x000fc80000400000 */
[----:B---3--:R-:W-:-:S05]  /*57b0*/  FFMA R7, R159, R2, R7 ;  /* 0x000000029f077223 */ /* 0x008fca0000000007 */
[----:B------:R-:W-:-:S04]  /*57c0*/  F2FP.F16.F32.PACK_AB R7, RZ, R7 ;  /* 0x00000007ff07723e */ /* 0x000fc800000000ff */
[----:B------:R-:W-:Y:S01]  /*57d0*/  PRMT R158, R7, 0x7610, R158 ;  /* 0x00007610079e7816 */ /* 0x000fe2000000009e */
[----:B------:R-:W-:-:S05]  /*57e0*/  IMAD.X R7, R165, 0x1, R5, P2 ;  /* 0x00000001a5077824 */ /* 0x000fca00010e0605 */
[----:B------:R1:W-:Y:S01]  /*57f0*/  @P0 STG.E.U16 desc[UR36][R6.64], R158 ;  /* 0x0000009e06000986 */ /* 0x0003e2000c101524 */
[----:B------:R-:W-:Y:S05]  /*5800*/  @!P1 BRA `(.L_x_34) ;  /* 0x0000000000049947 */ /* 0x000fea0003800000 */
[----:B------:R2:W5:Y:S02]  /*5810*/  LDG.E.LTC128B.U16 R153, desc[UR36][R12.64+0x2] ;  /* 0x000002240c997981 */ /* 0x000564000c1e1520 */
.L_x_34:
[----:B------:R-:W-:Y:S05]  /*5820*/  BSYNC B1 ;  /* 0x0000000000017941 */ /* 0x000fea0003800000 */
.L_x_33:
[----:B------:R-:W3:Y:S01]  /*5830*/  LDL.LU R159, [R1+0x40c] ;  /* 0x00040c00019f7983 */ /* 0x000ee20000300800 */
[----:B-1---5:R-:W-:Y:S01]  /*5840*/  HADD2.F32 R158, -RZ, R153.H0_H0 ;  /* 0x20000099ff9e7230 */ /* 0x022fe20000004100 */
[----:B------:R-:W-:Y:S01]  /*5850*/  ISETP.GT.AND P3, PT, R3, 0x8, PT ;  /* 0x000000080300780c */ /* 0x000fe20003f64270 */
[----:B------:R-:W-:Y:S01]  /*5860*/  BSSY B1, `(.L_x_35) ;  /* 0x000000a000017945 */ /* 0x000fe20003800000 */
[----:B------:R-:W-:Y:S02]  /*5870*/  LOP3.LUT R17, R17, 0xfffffffb, RZ, 0xc0, !PT ;  /* 0xfffffffb11117812 */ /* 0x000fe400078ec0ff */
[----:B------:R-:W-:Y:S01]  /*5880*/  FMUL R158, R158, R16 ;  /* 0x000000109e9e7220 */ /* 0x000fe20000400000 */
[----:B------:R-:W-:-:S08]  /*5890*/  ISETP.GT.AND P0, PT, R0, RZ, P3 ;  /* 0x000000ff0000720c */ /* 0x000fd00001f04270 */
[----:B------:R-:W-:Y:S01]  /*58a0*/  @P3 LOP3.LUT R17, R17, 0x4, RZ, 0xfc, !PT ;  /* 0x0000000411113812 */ /* 0x000fe200078efcff */
[----:B---3--:R-:W-:-:S05]  /*58b0*/  FFMA R158, R159, R2, R158 ;  /* 0x000000029f9e7223 */ /* 0x008fca000000009e */
[----:B------:R-:W-:-:S05]  /*58c0*/  F2FP.F16.F32.PACK_AB R158, RZ, R158 ;  /* 0x0000009eff9e723e */ /* 0x000fca00000000ff */
[----:B------:R1:W-:Y:S01]  /*58d0*/  @P1 STG.E.U16 desc[UR36][R6.64+0x2], R158 ;  /* 0x0000029e06001986 */ /* 0x0003e2000c101524 */
[----:B------:R-:W-:Y:S05]  /*58e0*/  @!P0 BRA `(.L_x_36) ;  /* 0x0000000000048947 */ /* 0x000fea0003800000 */
[----:B------:R3:W5:Y:S02]  /*58f0*/  LDG.E.LTC128B.U16 R153, desc[UR36][R14.64+0x10] ;  /* 0x000010240e997981 */ /* 0x000764000c1e1520 */
.L_x_36:
[----:B------:R-:W-:Y:S05]  /*5900*/  BSYNC B1 ;  /* 0x0000000000017941 */ /* 0x000fea0003800000 */
.L_x_35:
[----:B------:R-:W4:Y:S01]  /*5910*/  LDL.LU R159, [R1+0x410] ;  /* 0x00041000019f7983 */ /* 0x000f220000300800 */
[----:B-1---5:R-:W-:Y:S01]  /*5920*/  HADD2.F32 R158, -RZ, R153.H0_H0 ;  /* 0x20000099ff9e7230 */ /* 0x022fe20000004100 */
[----:B------:R-:W-:Y:S01]  /*5930*/  ISETP.GT.AND P2, PT, R3, 0x9, PT ;  /* 0x000000090300780c */ /* 0x000fe20003f44270 */
[----:B------:R-:W-:Y:S01]  /*5940*/  BSSY B1, `(.L_x_37) ;  /* 0x000000a000017945 */ /* 0x000fe20003800000 */
[----:B------:R-:W-:Y:S02]  /*5950*/  LOP3.LUT R17, R17, 0xfffffff7, RZ, 0xc0, !PT ;  /* 0xfffffff711117812 */ /* 0x000fe400078ec0ff */
[----:B------:R-:W-:Y:S01]  /*5960*/  FMUL R158, R158, R16 ;  /* 0x000000109e9e7220 */ /* 0x000fe20000400000 */
[----:B------:R-:W-:-:S08]  /*5970*/  ISETP.GT.AND P1, PT, R0, RZ, P2 ;  /* 0x000000ff0000720c */ /* 0x000fd00001724270 */
[----:B------:R-:W-:Y:S01]  /*5980*/  @P2 LOP3.LUT R17, R17, 0x8, RZ, 0xfc, !PT ;  /* 0x0000000811112812 */ /* 0x000fe200078efcff */
[----:B----4-:R-:W-:-:S05]  /*5990*/  FFMA R158, R159, R2, R158 ;  /* 0x000000029f9e7223 */ /* 0x010fca000000009e */
[----:B------:R-:W-:-:S05]  /*59a0*/  F2FP.F16.F32.PACK_AB R158, RZ, R158 ;  /* 0x0000009eff9e723e */ /* 0x000fca00000000ff */
[----:B------:R1:W-:Y:S01]  /*59b0*/  @P0 STG.E.U16 desc[UR36][R4.64+0x10], R158 ;  /* 0x0000109e04000986 */ /* 0x0003e2000c101524 */
[----:B------:R-:W-:Y:S05]  /*59c0*/  @!P1 BRA `(.L_x_38) ;  /* 0x0000000000049947 */ /* 0x000fea0003800000 */
[----:B------:R4:W5:Y:S02]  /*59d0*/  LDG.E.LTC128B.U16 R153, desc[UR36][R14.64+0x12] ;  /* 0x000012240e997981 */ /* 0x000964000c1e1520 */
.L_x_38:
[----:B------:R-:W-:Y:S05]  /*59e0*/  BSYNC B1 ;  /* 0x0000000000017941 */ /* 0x000fea0003800000 */
.L_x_37:
[----:B------:R-:W2:Y:S01]  /*59f0*/  LDL.LU R159, [R1+0x414] ;  /* 0x00041400019f7983 */ /* 0x000ea20000300800 */
[----:B-1---5:R-:W-:Y:S01]  /*5a00*/  HADD2.F32 R158, -RZ, R153.H0_H0 ;  /* 0x20000099ff9e7230 */ /* 0x022fe20000004100 */
[----:B------:R-:W-:Y:S01]  /*5a10*/  ISETP.GT.AND P0, PT, R0, 0x8, P3 ;  /* 0x000000080000780c */ /* 0x000fe20001f04270 */
[----:B------:R-:W-:Y:S03]  /*5a20*/  BSSY B1, `(.L_x_39) ;  /* 0x0000007000017945 */ /* 0x000fe60003800000 */
[----:B------:R-:W-:-:S04]  /*5a30*/  FMUL R158, R158, R16 ;  /* 0x000000109e9e7220 */ /* 0x000fc80000400000 */
[----:B--2---:R-:W-:-:S05]  /*5a40*/  FFMA R158, R159, R2, R158 ;  /* 0x000000029f9e7223 */ /* 0x004fca000000009e */
[----:B------:R-:W-:-:S05]  /*5a50*/  F2FP.F16.F32.PACK_AB R158, RZ, R158 ;  /* 0x0000009eff9e723e */ /* 0x000fca00000000ff */
[----:B------:R1:W-:Y:S01]  /*5a60*/  @P1 STG.E.U16 desc[UR36][R4.64+0x12], R158 ;  /* 0x0000129e04001986 */ /* 0x0003e2000c101524 */
[----:B------:R-:W-:Y:S05]  /*5a70*/  @!P0 BRA `(.L_x_40) ;  /* 0x0000000000048947 */ /* 0x000fea0003800000 */
[----:B------:R2:W5:Y:S02]  /*5a80*/  LDG.E.LTC128B.U16 R153, desc[UR36][R12.64+0x10] ;  /* 0x000010240c997981 */ /* 0x000564000c1e1520 */
.L_x_40:
[----:B------:R-:W-:Y:S05]  /*5a90*/  BSYNC B1 ;  /* 0x0000000000017941 */ /* 0x000fea0003800000 */
.L_x_39:
[----:B------:R-:W3:Y:S01]  /*5aa0*/  LDL.LU R159, [R1+0x418] ;  /* 0x00041800019f7983 */ /* 0x000ee20000300800 */
[----:B-1---5:R-:W-:Y:S01]  /*5ab0*/  HADD2.F32 R158, -RZ, R153.H0_H0 ;  /* 0x20000099ff9e7230 */ /* 0x022fe20000004100 */
[----:B------:R-:W-:Y:S01]  /*5ac0*/  ISETP.GT.AND P1, PT, R0, 0x8, P2 ;  /* 0x000000080000780c */ /* 0x000fe20001724270 */
[----:B------:R-:W-:Y:S03]  /*5ad0*/  BSSY B1, `(.L_x_41) ;  /* 0x0000007000017945 */ /* 0x000fe60003800000 */
[----:B------:R-:W-:-:S04]  /*5ae0*/  FMUL R158, R158, R16 ;  /* 0x000000109e9e7220 */ /* 0x000fc80000400000 */
[----:B---3--:R-:W-:-:S05]  /*5af0*/  FFMA R158, R159, R2, R158 ;  /* 0x000000029f9e7223 */ /* 0x008fca000000009e */
[----:B------:R-:W-:-:S05]  /*5b00*/  F2FP.F16.F32.PACK_AB R158, RZ, R158 ;  /* 0x0000009eff9e723e */ /* 0x000fca00000000ff */
[----:B------:R1:W-:Y:S01]  /*5b10*/  @P0 STG.E.U16 desc[UR36][R6.64+0x10], R158 ;  /* 0x0000109e06000986 */ /* 0x0003e2000c101524 */
[----:B------:R-:W-:Y:S05]  /*5b20*/  @!P1 BRA `(.L_x_42) ;  /* 0x0000000000049947 */ /* 0x000fea0003800000 */
[----:B------:R3:W5:Y:S02]  /*5b30*/  LDG.E.LTC128B.U16 R153, desc[UR36][R12.64+0x12] ;  /* 0x000012240c997981 */ /* 0x000764000c1e1520 */
.L_x_42:
[----:B------:R-:W-:Y:S05]  /*5b40*/  BSYNC B1 ;  /* 0x0000000000017941 */ /* 0x000fea0003800000 */
.L_x_41:
[----:B------:R-:W2:Y:S01]  /*5b50*/  LDL.LU R159, [R1+0x41c] ;  /* 0x00041c00019f7983 */ /* 0x000ea20000300800 */
[----:B-1---5:R-:W-:Y:S01]  /*5b60*/  HADD2.F32 R158, -RZ, R153.H0_H0 ;  /* 0x20000099ff9e7230 */ /* 0x022fe20000004100 */
[----:B------:R-:W-:Y:S01]  /*5b70*/  ISETP.GT.AND P2, PT, R3, 0x10, PT ;  /* 0x000000100300780c */ /* 0x000fe20003f44270 */
[----:B------:R-:W-:Y:S01]  /*5b80*/  BSSY B1, `(.L_x_43) ;  /* 0x000000a000017945 */ /* 0x000fe20003800000 */
[----:B------:R-:W-:Y:S02]  /*5b90*/  LOP3.LUT R17, R17, 0xffffffef, RZ, 0xc0, !PT ;  /* 0xffffffef11117812 */ /* 0x000fe400078ec0ff */
[----:B------:R-:W-:Y:S01]  /*5ba0*/  FMUL R158, R158, R16 ;  /* 0x000000109e9e7220 */ /* 0x000fe20000400000 */
[----:B------:R-:W-:-:S08]  /*5bb0*/  ISETP.GT.AND P0, PT, R0, RZ, P2 ;  /* 0x000000ff0000720c */ /* 0x000fd00001704270 */
[----:B------:R-:W-:Y:S01]  /*5bc0*/  @P2 LOP3.LUT R17, R17, 0x10, RZ, 0xfc, !PT ;  /* 0x0000001011112812 */ /* 0x000fe200078efcff */
[----:B--2---:R-:W-:-:S05]  /*5bd0*/  FFMA R158, R159, R2, R158 ;  /* 0x000000029f9e7223 */ /* 0x004fca000000009e */
[----:B------:R-:W-:-:S05]  /*5be0*/  F2FP.F16.F32.PACK_AB R158, RZ, R158 ;  /* 0x0000009eff9e723e */ /* 0x000fca00000000ff */
[----:B------:R1:W-:Y:S01]  /*5bf0*/  @P1 STG.E.U16 desc[UR36][R6.64+0x12], R158 ;  /* 0x0000129e06001986 */ /* 0x0003e2000c101524 */
[----:B------:R-:W-:Y:S05]  /*5c00*/  @!P0 BRA `(.L_x_44) ;  /* 0x0000000000048947 */ /* 0x000fea0003800000 */
[----:B------:R2:W5:Y:S02]  /*5c10*/  LDG.E.LTC128B.U16 R153, desc[UR36][R14.64+0x20] ;  /* 0x000020240e997981 */ /* 0x000564000c1e1520 */
.L_x_44:
[----:B------:R-:W-:Y:S05]  /*5c20*/  BSYNC B1 ;  /* 0x0000000000017941 */ /* 0x000fea0003800000 */
.L_x_43:
[----:B------:R-:W3:Y:S01]  /*5c30*/  LDL.LU R159, [R1+0x420] ;  /* 0x00042000019f7983 */ /* 0x000ee20000300800 */
[----:B-1---5:R-:W-:Y:S01]  /*5c40*/  HADD2.F32 R158, -RZ, R153.H0_H0 ;  /* 0x20000099ff9e7230 */ /* 0x022fe20000004100 */
[----:B------:R-:W-:Y:S01]  /*5c50*/  ISETP.GT.AND P1, PT, R3, 0x11, PT ;  /* 0x000000110300780c */ /* 0x000fe20003f24270 */
[----:B------:R-:W-:Y:S01]  /*5c60*/  BSSY B1, `(.L_x_45) ;  /* 0x000000a000017945 */ /* 0x000fe20003800000 */
[----:B------:R-:W-:Y:S02]  /*5c70*/  LOP3.LUT R18, R18, 0xfbffffff, RZ, 0xc0, !PT ;  /* 0xfbffffff12127812 */ /* 0x000fe400078ec0ff */
[----:B------:R-:W-:-:S09]  /*5c80*/  FMUL R158, R158, R16 ;  /* 0x000000109e9e7220 */ /* 0x000fd20000400000 */
[----:B------:R-:W-:Y:S01]  /*5c90*/  @P1 LOP3.LUT R18, R18, 0x4000000, RZ, 0xfc, !PT ;  /* 0x0400000012121812 */ /* 0x000fe200078efcff */
[----:B---3--:R-:W-:-:S05]  /*5ca0*/  FFMA R158, R159, R2, R158 ;  /* 0x000000029f9e7223 */ /* 0x008fca000000009e */
[----:B------:R-:W-:-:S05]  /*5cb0*/  F2FP.F16.F32.PACK_AB R158, RZ, R158 ;  /* 0x0000009eff9e723e */ /* 0x000fca00000000ff */
[----:B------:R1:W-:Y:S01]  /*5cc0*/  @P0 STG.E.U16 desc[UR36][R4.64+0x20], R158 ;  /* 0x0000209e04000986 */ /* 0x0003e2000c101524 */
[----:B------:R-:W-:-:S13]  /*5cd0*/  ISETP.GT.AND P0, PT, R0, RZ, P1 ;  /* 0x000000ff0000720c */ /* 0x000fda0000f04270 */
[----:B-1----:R-:W-:Y:S05]  /*5ce0*/  @!P0 BRA `(.L_x_46) ;  /* 0x0000000000048947 */ /* 0x002fea0003800000 */
[----:B------:R1:W5:Y:S02]  /*5cf0*/  LDG.E.LTC128B.U16 R153, desc[UR36][R14.64+0x22] ;  /* 0x000022240e997981 */ /* 0x000364000c1e1520 */
.L_x_46:
[----:B------:R-:W-:Y:S05]  /*5d00*/  BSYNC B1 ;  /* 0x0000000000017941 */ /* 0x000fea0003800000 */
.L_x_45:
[----:B------:R-:W3:Y:S01]  /*5d10*/  LDL.LU R159, [R1+0x424] ;  /* 0x00042400019f7983 */ /* 0x000ee20000300800 */
[----:B-----5:R-:W-:Y:S01]  /*5d20*/  HADD2.F32 R158, -RZ, R153.H0_H0 ;  /* 0x20000099ff9e7230 */ /* 0x020fe20000004100 */
[----:B------:R-:W-:Y:S04]  /*5d30*/  BSSY B1, `(.L_x_47) ;  /* 0x0000008000017945 */ /* 0x000fe80003800000 */
[----:B------:R-:W-:-:S04]  /*5d40*/  FMUL R158, R158, R16 ;  /* 0x000000109e9e7220 */ /* 0x000fc80000400000 */
[----:B---3--:R-:W-:-:S05]  /*5d50*/  FFMA R158, R159, R2, R158 ;  /* 0x000000029f9e7223 */ /* 0x008fca000000009e */
[----:B------:R-:W-:-:S05]  /*5d60*/  F2FP.F16.F32.PACK_AB R158, RZ, R158 ;  /* 0x0000009eff9e723e */ /* 0x000fca00000000ff */
[----:B------:R3:W-:Y:S01]  /*5d70*/  @P0 STG.E.U16 desc[UR36][R4.64+0x22], R158 ;  /* 0x0000229e04000986 */ /* 0x0007e2000c101524 */
[----:B------:R-:W-:-:S13]  /*5d80*/  ISETP.GT.AND P0, PT, R0, 0x8, P2 ;  /* 0x000000080000780c */ /* 0x000fda0001704270 */
[----:B---3--:R-:W-:Y:S05]  /*5d90*/  @!P0 BRA `(.L_x_48) ;  /* 0x0000000000048947 */ /* 0x008fea0003800000 */
[----:B------:R3:W5:Y:S02]  /*5da0*/  LDG.E.LTC128B.U16 R153, desc[UR36][R12.64+0x20] ;  /* 0x000020240c997981 */ /* 0x000764000c1e1520 */
.L_x_48:
[----:B------:R-:W-:Y:S05]  /*5db0*/  BSYNC B1 ;  /* 0x0000000000017941 */ /* 0x000fea0003800000 */
.L_x_47:
[----:B------:R-:W2:Y:S01]  /*5dc0*/  LDL.LU R159, [R1+0x428] ;  /* 0x00042800019f7983 */ /* 0x000ea20000300800 */
[----:B-----5:R-:W-:Y:S01]  /*5dd0*/  HADD2.F32 R158, -RZ, R153.H0_H0 ;  /* 0x20000099ff9e7230 */ /* 0x020fe20000004100 */
[----:B------:R-:W-:Y:S04]  /*5de0*/  BSSY B1, `(.L_x_49) ;  /* 0x0000008000017945 */ /* 0x000fe80003800000 */
[----:B------:R-:W-:-:S04]  /*5df0*/  FMUL R158, R158, R16 ;  /* 0x000000109e9e7220 */ /* 0x000fc80000400000 */
[----:B--2---:R-:W-:-:S05]  /*5e00*/  FFMA R158, R159, R2, R158 ;  /* 0x000000029f9e7223 */ /* 0x004fca000000009e */
[----:B------:R-:W-:-:S05]  /*5e10*/  F2FP.F16.F32.PACK_AB R158, RZ, R158 ;  /* 0x0000009eff9e723e */ /* 0x000fca00000000ff */
[----:B------:R2:W-:Y:S01]  /*5e20*/  @P0 STG.E.U16 desc[UR36][R6.64+0x20], R158 ;  /* 0x0000209e06000986 */ /* 0x0005e2000c101524 */
[----:B------:R-:W-:-:S13]  /*5e30*/  ISETP.GT.AND P0, PT, R0, 0x8, P1 ;  /* 0x000000080000780c */ /* 0x000fda0000f04270 */
[----:B--2---:R-:W-:Y:S05]  /*5e40*/  @!P0 BRA `(.L_x_50) ;  /* 0x0000000000048947 */ /* 0x004fea0003800000 */
[----:B------:R2:W5:Y:S02]  /*5e50*/  LDG.E.LTC128B.U16 R153, desc[UR36][R12.64+0x22] ;  /* 0x000022240c997981 */ /* 0x000564000c1e1520 */
.L_x_50:
[----:B------:R-:W-:Y:S05]  /*5e60*/  BSYNC B1 ;  /* 0x0000000000017941 */ /* 0x000fea0003800000 */
.L_x_49:
[----:B------:R-:W3:Y:S01]  /*5e70*/  LDL.LU R159, [R1+0x42c] ;  /* 0x00042c00019f7983 */ /* 0x000ee20000300800 */
[----:B-----5:R-:W-:Y:S01]  /*5e80*/  HADD2.F32 R158, -RZ, R153.H0_H0 ;  /* 0x20000099ff9e7230 */ /* 0x020fe20000004100 */
        /* <DEDUP_REMOVED lines=9> */
[----:B---3--:R-:W-:Y:S05]  /*5f20*/  @!P0 BRA `(.L_x_52) ;  /* 0x0000000000048947 */ /* 0x008fea0003800000 */
[----:B------:R3:W5:Y:S02]  /*5f30*/  LDG.E.LTC128B.U16 R153, desc[UR36][R14.64+0x30] ;  /* 0x000030240e997981 */ /* 0x000764000c1e1520 */
.L_x_52:
[----:B------:R-:W-:Y:S05]  /*5f40*/  BSYNC B1 ;  /* 0x0000000000017941 */ /* 0x000fea0003800000 */
.L_x_51:
[----:B------:R-:W2:Y:S01]  /*5f50*/  LDL.LU R159, [R1+0x430] ;  /* 0x00043000019f7983 */ /* 0x000ea20000300800 */
[----:B-----5:R-:W-:Y:S01]  /*5f60*/  HADD2.F32 R158, -RZ, R153.H0_H0 ;  /* 0x20000099ff9e7230 */ /* 0x020fe20000004100 */
[----:B------:R-:W-:Y:S01]  /*5f70*/  ISETP.GT.AND P1, PT, R3, 0x19, PT ;  /* 0x000000190300780c */ /* 0x000fe20003f24270 */
[----:B------:R-:W-:Y:S01]  /*5f80*/  BSSY B1, `(.L_x_53) ;  /* 0x000000a000017945 */ /* 0x000fe20003800000 */
[----:B------:R-:W-:Y:S02]  /*5f90*/  LOP3.LUT R18, R18, 0xfeffffff, RZ, 0xc0, !PT ;  /* 0xfeffffff12127812 */ /* 0x000fe400078ec0ff */
[----:B------:R-:W-:-:S09]  /*5fa0*/  FMUL R158, R158, R16 ;  /* 0x000000109e9e7220 */ /* 0x000fd20000400000 */
[----:B------:R-:W-:Y:S01]  /*5fb0*/  @P1 LOP3.LUT R18, R18, 0x1000000, RZ, 0xfc, !PT ;  /* 0x0100000012121812 */ /* 0x000fe200078efcff */
[----:B--2---:R-:W-:-:S05]  /*5fc0*/  FFMA R158, R159, R2, R158 ;  /* 0x000000029f9e7223 */ /* 0x004fca000000009e */
[----:B------:R-:W-:-:S05]  /*5fd0*/  F2FP.F16.F32.PACK_AB R158, RZ, R158 ;  /* 0x0000009eff9e723e */ /* 0x000fca00000000ff */
[----:B------:R2:W-:Y:S01]  /*5fe0*/  @P0 STG.E.U16 desc[UR36][R4.64+0x30], R158 ;  /* 0x0000309e04000986 */ /* 0x0005e2000c101524 */
[----:B------:R-:W-:-:S13]  /*5ff0*/  ISETP.GT.AND P0, PT, R0, RZ, P1 ;  /* 0x000000ff0000720c */ /* 0x000fda0000f04270 */
[----:B--2---:R-:W-:Y:S05]  /*6000*/  @!P0 BRA `(.L_x_54) ;  /* 0x0000000000048947 */ /* 0x004fea0003800000 */
[----:B------:R2:W5:Y:S02]  /*6010*/  LDG.E.LTC128B.U16 R153, desc[UR36][R14.64+0x32] ;  /* 0x000032240e997981 */ /* 0x000564000c1e1520 */
.L_x_54:
[----:B------:R-:W-:Y:S05]  /*6020*/  BSYNC B1 ;  /* 0x0000000000017941 */ /* 0x000fea0003800000 */
.L_x_53:
        /* <DEDUP_REMOVED lines=10> */
.L_x_56:
[----:B------:R-:W-:Y:S05]  /*60d0*/  BSYNC B1 ;  /* 0x0000000000017941 */ /* 0x000fea0003800000 */
.L_x_55:
        /* <DEDUP_REMOVED lines=10> */
.L_x_58:
[----:B------:R-:W-:Y:S05]  /*6180*/  BSYNC B1 ;  /* 0x0000000000017941 */ /* 0x000fea0003800000 */
.L_x_57:
        /* <DEDUP_REMOVED lines=13> */
.L_x_60:
[----:B------:R-:W-:Y:S05]  /*6260*/  BSYNC B1 ;  /* 0x0000000000017941 */ /* 0x000fea0003800000 */
.L_x_59:
        /* <DEDUP_REMOVED lines=13> */
.L_x_62:
[----:B------:R-:W-:Y:S05]  /*6340*/  BSYNC B1 ;  /* 0x0000000000017941 */ /* 0x000fea0003800000 */
.L_x_61:
        /* <DEDUP_REMOVED lines=10> */
.L_x_64:
[----:B------:R-:W-:Y:S05]  /*63f0*/  BSYNC B1 ;  /* 0x0000000000017941 */ /* 0x000fea0003800000 */
.L_x_63:
        /* <DEDUP_REMOVED lines=10> */
.L_x_66:
[----:B------:R-:W-:Y:S05]  /*64a0*/  BSYNC B1 ;  /* 0x0000000000017941 */ /* 0x000fea0003800000 */
.L_x_65:
        /* <DEDUP_REMOVED lines=13> */
.L_x_68:
[----:B------:R-:W-:Y:S05]  /*6580*/  BSYNC B1 ;  /* 0x0000000000017941 */ /* 0x000fea0003800000 */
.L_x_67:
        /* <DEDUP_REMOVED lines=13> */
.L_x_70:
[----:B------:R-:W-:Y:S05]  /*6660*/  BSYNC B1 ;  /* 0x0000000000017941 */ /* 0x000fea0003800000 */
.L_x_69:
        /* <DEDUP_REMOVED lines=10> */
.L_x_72:
[----:B------:R-:W-:Y:S05]  /*6710*/  BSYNC B1 ;  /* 0x0000000000017941 */ /* 0x000fea0003800000 */
.L_x_71:
        /* <DEDUP_REMOVED lines=10> */
.L_x_74:
[----:B------:R-:W-:Y:S05]  /*67c0*/  BSYNC B1 ;  /* 0x0000000000017941 */ /* 0x000fea0003800000 */
.L_x_73:
        /* <DEDUP_REMOVED lines=13> */
.L_x_76:
[----:B------:R-:W-:Y:S05]  /*68a0*/  BSYNC B1 ;  /* 0x0000000000017941 */ /* 0x000fea0003800000 */
.L_x_75:
[----:B------:R-:W2:Y:S01]  /*68b0*/  LDL.LU R159, [R1+0x460] ;  /* 0x00046000019f7983 */ /* 0x000ea20000300800 */
[----:B-----5:R-:W-:Y:S01]  /*68c0*/  HADD2.F32 R158, -RZ, R153.H0_H0 ;  /* 0x20000099ff9e7230 */ /* 0x020fe20000004100 */
[----:B------:R-:W-:Y:S01]  /*68d0*/  ISETP.GT.AND P1, PT, R3, 0x31, PT ;  /* 0x000000310300780c */ /* 0x000fe20003f24270 */
[----:B------:R-:W-:Y:S01]  /*68e0*/  BSSY B1, `(.L_x_77) ;  /* 0x000000b000017945 */ /* 0x000fe20003800000 */
[----:B------:R-:W-:Y:S02]  /*68f0*/  LOP3.LUT R18, R18, 0xfffbffff, RZ, 0xc0, !PT ;  /* 0xfffbffff12127812 */ /* 0x000fe400078ec0ff */
[----:B------:R-:W-:Y:S01]  /*6900*/  FMUL R158, R158, R16 ;  /* 0x000000109e9e7220 */ /* 0x000fe20000400000 */
[----:B------:R-:W-:-:S08]  /*6910*/  PRMT R161, R153, 0x7610, R161 ;  /* 0x0000761099a17816 */ /* 0x000fd000000000a1 */
[----:B------:R-:W-:Y:S01]  /*6920*/  @P1 LOP3.LUT R18, R18, 0x40000, RZ, 0xfc, !PT ;  /* 0x0004000012121812 */ /* 0x000fe200078efcff */
[----:B--2---:R-:W-:-:S05]  /*6930*/  FFMA R158, R159, R2, R158 ;  /* 0x000000029f9e7223 */ /* 0x004fca000000009e */
[----:B------:R-:W-:-:S05]  /*6940*/  F2FP.F16.F32.PACK_AB R158, RZ, R158 ;  /* 0x0000009eff9e723e */ /* 0x000fca00000000ff */
[----:B------:R2:W-:Y:S01]  /*6950*/  @P0 STG.E.U16 desc[UR36][R4.64+0x60], R158 ;  /* 0x0000609e04000986 */ /* 0x0005e2000c101524 */
[----:B------:R-:W-:-:S13]  /*6960*/  ISETP.GT.AND P0, PT, R0, RZ, P1 ;  /* 0x000000ff0000720c */ /* 0x000fda0000f04270 */
[----:B--2---:R-:W-:Y:S05]  /*6970*/  @!P0 BRA `(.L_x_78) ;  /* 0x0000000000048947 */ /* 0x004fea0003800000 */
[----:B------:R2:W5:Y:S02]  /*6980*/  LDG.E.LTC128B.U16 R161, desc[UR36][R14.64+0x62] ;  /* 0x000062240ea17981 */ /* 0x000564000c1e1520 */
.L_x_78:
[----:B------:R-:W-:Y:S05]  /*6990*/  BSYNC B1 ;  /* 0x0000000000017941 */ /* 0x000fea0003800000 */
.L_x_77:
[----:B------:R-:W3:Y:S01]  /*69a0*/  LDL.LU R158, [R1+0x464] ;  /* 0x00046400019e7983 */ /* 0x000ee20000300800 */
[----:B-----5:R-:W-:Y:S01]  /*69b0*/  HADD2.F32 R153, -RZ, R161.H0_H0 ;  /* 0x200000a1ff997230 */ /* 0x020fe20000004100 */
[----:B------:R-:W-:Y:S04]  /*69c0*/  BSSY B1, `(.L_x_79) ;  /* 0x0000023000017945 */ /* 0x000fe80003800000 */
[----:B------:R-:W-:-:S04]  /*69d0*/  FMUL R153, R153, R16 ;  /* 0x0000001099997220 */ /* 0x000fc80000400000 */
[----:B---3--:R-:W-:-:S05]  /*69e0*/  FFMA R153, R158, R2, R153 ;  /* 0x000000029e997223 */ /* 0x008fca0000000099 */
[----:B------:R-:W-:-:S05]  /*69f0*/  F2FP.F16.F32.PACK_AB R153, RZ, R153 ;  /* 0x00000099ff99723e */ /* 0x000fca00000000ff */
[----:B------:R3:W-:Y:S01]  /*6a00*/  @P0 STG.E.U16 desc[UR36][R4.64+0x62], R153 ;  /* 0x0000629904000986 */ /* 0x0007e2000c101524 */
[----:B------:R-:W-:-:S05]  /*6a10*/  IADD3 R19, P0, R19, 0x80, RZ ;  /* 0x0000008013137810 */ /* 0x000fca0007f1e0ff */
[----:B------:R-:W-:-:S04]  /*6a20*/  IMAD.WIDE.U32 R158, R19, R8, R22 ;  /* 0x00000008139e7225 */ /* 0x000fc800078e0016 */
[----:B---3--:R-:W-:Y:S01]  /*6a30*/  IMAD.X R153, RZ, RZ, UR9, P0 ;  /* 0x00000009ff997e24 */ /* 0x008fe200080e06ff */
[----:B------:R-:W-:-:S03]  /*6a40*/  LEA R162, P0, R158, R20, 0x1 ;  /* 0x000000149ea27211 */ /* 0x000fc600078008ff */
[----:B------:R-:W-:-:S04]  /*6a50*/  IMAD R153, R153, R8, RZ ;  /* 0x0000000899997224 */ /* 0x000fc800078e02ff */
[----:B------:R-:W-:-:S04]  /*6a60*/  IMAD R153, R19, R9, R153 ;  /* 0x0000000913997224 */ /* 0x000fc800078e0299 */
[----:B------:R-:W-:-:S05]  /*6a70*/  IMAD.IADD R9, R159, 0x1, R153 ;  /* 0x000000019f097824 */ /* 0x000fca00078e0299 */
[----:B------:R-:W-:Y:S01]  /*6a80*/  LEA.HI.X R163, R158, R21, R9, 0x1, P0 ;  /* 0x000000159ea37211 */ /* 0x000fe200000f0c09 */
[----:B------:R-:W-:-:S04]  /*6a90*/  IMAD.WIDE.U32 R158, R19, R8, R156 ;  /* 0x00000008139e7225 */ /* 0x000fc800078e009c */
[----:B------:R-:W-:Y:S01]  /*6aa0*/  IMAD.WIDE.U32 R8, R19, R8, R10 ;  /* 0x0000000813087225 */ /* 0x000fe200078e000a */
[----:B------:R-:W-:Y:S02]  /*6ab0*/  IADD3 R156, P0, R10, R158, RZ ;  /* 0x0000009e0a9c7210 */ /* 0x000fe40007f1e0ff */
[----:B------:R-:W-:Y:S01]  /*6ac0*/  PRMT R19, R161, 0x7610, R19 ;  /* 0x00007610a1137816 */ /* 0x000fe20000000013 */
[C---:B------:R-:W-:Y:S02]  /*6ad0*/  IMAD.IADD R9, R153.reuse, 0x1, R9 ;  /* 0x0000000199097824 */ /* 0x040fe400078e0209 */
[----:B------:R-:W-:Y:S02]  /*6ae0*/  IMAD.IADD R22, R153, 0x1, R159 ;  /* 0x0000000199167824 */ /* 0x000fe400078e029f */
[----:B------:R-:W-:-:S04]  /*6af0*/  IMAD.WIDE.U32 R8, R152, UR45, R8 ;  /* 0x0000002d98087c25 */ /* 0x000fc8000f8e0008 */
[----:B------:R-:W-:Y:S01]  /*6b00*/  IMAD.X R157, R11, 0x1, R22, P0 ;  /* 0x000000010b9d7824 */ /* 0x000fe200000e0616 */
[----:B------:R-:W-:Y:S01]  /*6b10*/  LEA R10, P0, R8, R20, 0x1 ;  /* 0x00000014080a7211 */ /* 0x000fe200078008ff */
[----:B------:R-:W-:Y:S02]  /*6b20*/  IMAD.IADD R9, R160, 0x1, R9 ;  /* 0x00000001a0097824 */ /* 0x000fe400078e0209 */
[----:B------:R-:W-:-:S03]  /*6b30*/  IMAD.WIDE.U32 R152, R152, UR45, R156 ;  /* 0x0000002d98987c25 */ /* 0x000fc6000f8e009c */
[----:B------:R-:W-:Y:S01]  /*6b40*/  LEA.HI.X R11, R8, R21, R9, 0x1, P0 ;  /* 0x00000015080b7211 */ /* 0x000fe200000f0c09 */
[----:B------:R-:W-:Y:S01]  /*6b50*/  IMAD.IADD R160, R160, 0x1, R153 ;  /* 0x00000001a0a07824 */ /* 0x000fe200078e0299 */
[----:B------:R-:W-:-:S04]  /*6b60*/  LEA R8, P0, R152, R20, 0x1 ;  /* 0x0000001498087211 */ /* 0x000fc800078008ff */
[----:B------:R-:W-:Y:S02]  /*6b70*/  LEA.HI.X R9, R152, R21, R160, 0x1, P0 ;  /* 0x0000001598097211 */ /* 0x000fe400000f0ca0 */
[----:B------:R-:W-:-:S05]  /*6b80*/  IADD3 R154, P0, R154, R158, RZ ;  /* 0x0000009e9a9a7210 */ /* 0x000fca0007f1e0ff */
[----:B------:R-:W-:Y:S01]  /*6b90*/  IMAD.X R22, R22, 0x1, R23, P0 ;  /* 0x0000000116167824 */ /* 0x000fe200000e0617 */
[----:B------:R-:W-:-:S04]  /*6ba0*/  LEA R152, P0, R154, R20, 0x1 ;  /* 0x000000149a987211 */ /* 0x000fc800078008ff */
[----:B------:R-:W-:Y:S02]  /*6bb0*/  LEA.HI.X R153, R154, R21, R22, 0x1, P0 ;  /* 0x000000159a997211 */ /* 0x000fe400000f0c16 */
[----:B------:R-:W-:-:S13]  /*6bc0*/  ISETP.GT.AND P0, PT, R0, 0x8, P2 ;  /* 0x000000080000780c */ /* 0x000fda0001704270 */
[----:B------:R-:W-:Y:S05]  /*6bd0*/  @!P0 BRA `(.L_x_80) ;  /* 0x0000000000048947 */ /* 0x000fea0003800000 */
[----:B------:R3:W5:Y:S02]  /*6be0*/  LDG.E.LTC128B.U16 R19, desc[UR36][R12.64+0x60] ;  /* 0x000060240c137981 */ /* 0x000764000c1e1520 */
.L_x_80:
[----:B------:R-:W-:Y:S05]  /*6bf0*/  BSYNC B1 ;  /* 0x0000000000017941 */ /* 0x000fea0003800000 */
.L_x_79:
        /* <DEDUP_REMOVED lines=10> */
.L_x_82:
[----:B------:R-:W-:Y:S05]  /*6ca0*/  BSYNC B1 ;  /* 0x0000000000017941 */ /* 0x000fea0003800000 */
.L_x_81:
        /* <DEDUP_REMOVED lines=13> */
.L_x_84:
[----:B------:R-:W-:Y:S05]  /*6d80*/  BSYNC B1 ;  /* 0x0000000000017941 */ /* 0x000fea0003800000 */
.L_x_83:
        /* <DEDUP_REMOVED lines=13> */
.L_x_86:
[----:B------:R-:W-:Y:S05]  /*6e60*/  BSYNC B1 ;  /* 0x0000000000017941 */ /* 0x000fea0003800000 */
.L_x_85:
        /* <DEDUP_REMOVED lines=10> */
.L_x_88:
[----:B------:R-:W-:Y:S05]  /*6f10*/  BSYNC B1 ;  /* 0x0000000000017941 */ /* 0x000fea0003800000 */
.L_x_87:
        /* <DEDUP_REMOVED lines=10> */
.L_x_90:
[----:B------:R-:W-:Y:S05]  /*6fc0*/  BSYNC B1 ;  /* 0x0000000000017941 */ /* 0x000fea0003800000 */
.L_x_89:
        /* <DEDUP_REMOVED lines=13> */
.L_x_92:
[----:B------:R-:W-:Y:S05]  /*70a0*/  BSYNC B1 ;  /* 0x0000000000017941 */ /* 0x000fea0003800000 */
.L_x_91:
        /* <DEDUP_REMOVED lines=13> */
.L_x_94:
[----:B------:R-:W-:Y:S05]  /*7180*/  BSYNC B1 ;  /* 0x0000000000017941 */ /* 0x000fea0003800000 */
.L_x_93:
        /* <DEDUP_REMOVED lines=10> */
.L_x_96:
[----:B------:R-:W-:Y:S05]  /*7230*/  BSYNC B1 ;  /* 0x0000000000017941 */ /* 0x000fea0003800000 */
.L_x_95:
        /* <DEDUP_REMOVED lines=10> */
.L_x_98:
[----:B------:R-:W-:Y:S05]  /*72e0*/  BSYNC B1 ;  /* 0x0000000000017941 */ /* 0x000fea0003800000 */
.L_x_97:
        /* <DEDUP_REMOVED lines=13> */
.L_x_100:
[----:B------:R-:W-:Y:S05]  /*73c0*/  BSYNC B1 ;  /* 0x0000000000017941 */ /* 0x000fea0003800000 */
.L_x_99:
        /* <DEDUP_REMOVED lines=13> */
.L_x_102:
[----:B------:R-:W-:Y:S05]  /*74a0*/  BSYNC B1 ;  /* 0x0000000000017941 */ /* 0x000fea0003800000 */
.L_x_101:
        /* <DEDUP_REMOVED lines=10> */
.L_x_104:
[----:B------:R-:W-:Y:S05]  /*7550*/  BSYNC B1 ;  /* 0x0000000000017941 */ /* 0x000fea0003800000 */
.L_x_103:
        /* <DEDUP_REMOVED lines=10> */
.L_x_106:
[----:B------:R-:W-:Y:S05]  /*7600*/  BSYNC B1 ;  /* 0x0000000000017941 */ /* 0x000fea0003800000 */
.L_x_105:
        /* <DEDUP_REMOVED lines=13> */
.L_x_108:
[----:B------:R-:W-:Y:S05]  /*76e0*/  BSYNC B1 ;  /* 0x0000000000017941 */ /* 0x000fea0003800000 */
.L_x_107:
        /* <DEDUP_REMOVED lines=13> */
.L_x_110:
[----:B------:R-:W-:Y:S05]  /*77c0*/  BSYNC B1 ;  /* 0x0000000000017941 */ /* 0x000fea0003800000 */
.L_x_109:
        /* <DEDUP_REMOVED lines=10> */
.L_x_112:
[----:B------:R-:W-:Y:S05]  /*7870*/  BSYNC B1 ;  /* 0x0000000000017941 */ /* 0x000fea0003800000 */
.L_x_111:
        /* <DEDUP_REMOVED lines=10> */
.L_x_114:
[----:B------:R-:W-:Y:S05]  /*7920*/  BSYNC B1 ;  /* 0x0000000000017941 */ /* 0x000fea0003800000 */
.L_x_113:
        /* <DEDUP_REMOVED lines=13> */
.L_x_116:
[----:B------:R-:W-:Y:S05]  /*7a00*/  BSYNC B1 ;  /* 0x0000000000017941 */ /* 0x000fea0003800000 */
.L_x_115:
        /* <DEDUP_REMOVED lines=13> */
.L_x_118:
[----:B------:R-:W-:Y:S05]  /*7ae0*/  BSYNC B1 ;  /* 0x0000000000017941 */ /* 0x000fea0003800000 */
.L_x_117:
        /* <DEDUP_REMOVED lines=10> */
.L_x_120:
[----:B------:R-:W-:Y:S05]  /*7b90*/  BSYNC B1 ;  /* 0x0000000000017941 */ /* 0x000fea0003800000 */
.L_x_119:
        /* <DEDUP_REMOVED lines=10> */
.L_x_122:
[----:B------:R-:W-:Y:S05]  /*7c40*/  BSYNC B1 ;  /* 0x0000000000017941 */ /* 0x000fea0003800000 */
.L_x_121:
        /* <DEDUP_REMOVED lines=13> */
.L_x_124:
[----:B------:R-:W-:Y:S05]  /*7d20*/  BSYNC B1 ;  /* 0x0000000000017941 */ /* 0x000fea0003800000 */
.L_x_123:
        /* <DEDUP_REMOVED lines=13> */
.L_x_126:
[----:B------:R-:W-:Y:S05]  /*7e00*/  BSYNC B1 ;  /* 0x0000000000017941 */ /* 0x000fea0003800000 */
.L_x_125:
        /* <DEDUP_REMOVED lines=10> */
.L_x_128:
[----:B------:R-:W-:Y:S05]  /*7eb0*/  BSYNC B1 ;  /* 0x0000000000017941 */ /* 0x000fea0003800000 */
.L_x_127:
        /* <DEDUP_REMOVED lines=10> */
.L_x_130:
[----:B------:R-:W-:Y:S05]  /*7f60*/  BSYNC B1 ;  /* 0x0000000000017941 */ /* 0x000fea0003800000 */
.L_x_129:
        /* <DEDUP_REMOVED lines=13> */
.L_x_132:
[----:B------:R-:W-:Y:S05]  /*8040*/  BSYNC B1 ;  /* 0x0000000000017941 */ /* 0x000fea0003800000 */
.L_x_131:
        /* <DEDUP_REMOVED lines=13> */
.L_x_134:
[----:B------:R-:W-:Y:S05]  /*8120*/  BSYNC B1 ;  /* 0x0000000000017941 */ /* 0x000fea0003800000 */
.L_x_133:
        /* <DEDUP_REMOVED lines=10> */
.L_x_136:
[----:B------:R-:W-:Y:S05]  /*81d0*/  BSYNC B1 ;  /* 0x0000000000017941 */ /* 0x000fea0003800000 */
.L_x_135:
        /* <DEDUP_REMOVED lines=10> */
.L_x_138:
[----:B------:R-:W-:Y:S05]  /*8280*/  BSYNC B1 ;  /* 0x0000000000017941 */ /* 0x000fea0003800000 */
.L_x_137:
        /* <DEDUP_REMOVED lines=13> */
.L_x_140:
[----:B------:R-:W-:Y:S05]  /*8360*/  BSYNC B1 ;  /* 0x0000000000017941 */ /* 0x000fea0003800000 */
.L_x_139:
        /* <DEDUP_REMOVED lines=13> */
.L_x_142:
[----:B------:R-:W-:Y:S05]  /*8440*/  BSYNC B1 ;  /* 0x0000000000017941 */ /* 0x000fea0003800000 */
.L_x_141:
        /* <DEDUP_REMOVED lines=10> */
.L_x_144:
[----:B------:R-:W-:Y:S05]  /*84f0*/  BSYNC B1 ;  /* 0x0000000000017941 */ /* 0x000fea0003800000 */
.L_x_143:
        /* <DEDUP_REMOVED lines=10> */
.L_x_146:
[----:B------:R-:W-:Y:S05]  /*85a0*/  BSYNC B1 ;  /* 0x0000000000017941 */ /* 0x000fea0003800000 */
.L_x_145:
        /* <DEDUP_REMOVED lines=13> */
.L_x_148:
[----:B------:R-:W-:Y:S05]  /*8680*/  BSYNC B1 ;  /* 0x0000000000017941 */ /* 0x000fea0003800000 */
.L_x_147:
        /* <DEDUP_REMOVED lines=13> */
.L_x_150:
[----:B------:R-:W-:Y:S05]  /*8760*/  BSYNC B1 ;  /* 0x0000000000017941 */ /* 0x000fea0003800000 */
.L_x_149:
        /* <DEDUP_REMOVED lines=10> */
.L_x_152:
[----:B------:R-:W-:Y:S05]  /*8810*/  BSYNC B1 ;  /* 0x0000000000017941 */ /* 0x000fea0003800000 */
.L_x_151:
        /* <DEDUP_REMOVED lines=10> */
.L_x_154:
[----:B------:R-:W-:Y:S05]  /*88c0*/  BSYNC B1 ;  /* 0x0000000000017941 */ /* 0x000fea0003800000 */
.L_x_153:
        /* <DEDUP_REMOVED lines=13> */
.L_x_156:
[----:B------:R-:W-:Y:S05]  /*89a0*/  BSYNC B1 ;  /* 0x0000000000017941 */ /* 0x000fea0003800000 */
.L_x_155:
        /* <DEDUP_REMOVED lines=13> */
.L_x_158:
[----:B------:R-:W-:Y:S05]  /*8a80*/  BSYNC B1 ;  /* 0x0000000000017941 */ /* 0x000fea0003800000 */
.L_x_157:
        /* <DEDUP_REMOVED lines=10> */
.L_x_160:
[----:B------:R-:W-:Y:S05]  /*8b30*/  BSYNC B1 ;  /* 0x0000000000017941 */ /* 0x000fea0003800000 */
.L_x_159:
        /* <DEDUP_REMOVED lines=10> */
.L_x_162:
[----:B------:R-:W-:Y:S05]  /*8be0*/  BSYNC B1 ;  /* 0x0000000000017941 */ /* 0x000fea0003800000 */
.L_x_161:
        /* <DEDUP_REMOVED lines=13> */
.L_x_164:
[----:B------:R-:W-:Y:S05]  /*8cc0*/  BSYNC B1 ;  /* 0x0000000000017941 */ /* 0x000fea0003800000 */
.L_x_163:
        /* <DEDUP_REMOVED lines=13> */
.L_x_166:
[----:B------:R-:W-:Y:S05]  /*8da0*/  BSYNC B1 ;  /* 0x0000000000017941 */ /* 0x000fea0003800000 */
.L_x_165:
        /* <DEDUP_REMOVED lines=10> */
.L_x_168:
[----:B------:R-:W-:Y:S05]  /*8e50*/  BSYNC B1 ;  /* 0x0000000000017941 */ /* 0x000fea0003800000 */
.L_x_167:
        /* <DEDUP_REMOVED lines=10> */
.L_x_170:
[----:B------:R-:W-:Y:S05]  /*8f00*/  BSYNC B1 ;  /* 0x0000000000017941 */ /* 0x000fea0003800000 */
.L_x_169:
        /* <DEDUP_REMOVED lines=13> */
.L_x_172:
[----:B------:R-:W-:Y:S05]  /*8fe0*/  BSYNC B1 ;  /* 0x0000000000017941 */ /* 0x000fea0003800000 */
.L_x_171:
        /* <DEDUP_REMOVED lines=13> */
.L_x_174:
[----:B------:R-:W-:Y:S05]  /*90c0*/  BSYNC B1 ;  /* 0x0000000000017941 */ /* 0x000fea0003800000 */
.L_x_173:
        /* <DEDUP_REMOVED lines=10> */
.L_x_176:
[----:B------:R-:W-:Y:S05]  /*9170*/  BSYNC B1 ;  /* 0x0000000000017941 */ /* 0x000fea0003800000 */
.L_x_175:
        /* <DEDUP_REMOVED lines=10> */
.L_x_178:
[----:B------:R-:W-:Y:S05]  /*9220*/  BSYNC B1 ;  /* 0x0000000000017941 */ /* 0x000fea0003800000 */
.L_x_177:
        /* <DEDUP_REMOVED lines=13> */
.L_x_180:
[----:B------:R-:W-:Y:S05]  /*9300*/  BSYNC B1 ;  /* 0x0000000000017941 */ /* 0x000fea0003800000 */
.L_x_179:
        /* <DEDUP_REMOVED lines=13> */
.L_x_182:
[----:B------:R-:W-:Y:S05]  /*93e0*/  BSYNC B1 ;  /* 0x0000000000017941 */ /* 0x000fea0003800000 */
.L_x_181:
        /* <DEDUP_REMOVED lines=10> */
.L_x_184:
[----:B------:R-:W-:Y:S05]  /*9490*/  BSYNC B1 ;  /* 0x0000000000017941 */ /* 0x000fea0003800000 */
.L_x_183:
        /* <DEDUP_REMOVED lines=10> */
.L_x_186:
[----:B------:R-:W-:Y:S05]  /*9540*/  BSYNC B1 ;  /* 0x0000000000017941 */ /* 0x000fea0003800000 */
.L_x_185:
        /* <DEDUP_REMOVED lines=13> */
.L_x_188:
[----:B------:R-:W-:Y:S05]  /*9620*/  BSYNC B1 ;  /* 0x0000000000017941 */ /* 0x000fea0003800000 */
.L_x_187:
        /* <DEDUP_REMOVED lines=13> */
.L_x_190:
[----:B------:R-:W-:Y:S05]  /*9700*/  BSYNC B1 ;  /* 0x0000000000017941 */ /* 0x000fea0003800000 */
.L_x_189:
        /* <DEDUP_REMOVED lines=10> */
.L_x_192:
[----:B------:R-:W-:Y:S05]  /*97b0*/  BSYNC B1 ;  /* 0x0000000000017941 */ /* 0x000fea0003800000 */
.L_x_191:
        /* <DEDUP_REMOVED lines=10> */
.L_x_194:
[----:B------:R-:W-:Y:S05]  /*9860*/  BSYNC B1 ;  /* 0x0000000000017941 */ /* 0x000fea0003800000 */
.L_x_193:
        /* <DEDUP_REMOVED lines=13> */
.L_x_196:
[----:B------:R-:W-:Y:S05]  /*9940*/  BSYNC B1 ;  /* 0x0000000000017941 */ /* 0x000fea0003800000 */
.L_x_195:
        /* <DEDUP_REMOVED lines=13> */
.L_x_198:
[----:B------:R-:W-:Y:S05]  /*9a20*/  BSYNC B1 ;  /* 0x0000000000017941 */ /* 0x000fea0003800000 */
.L_x_197:
        /* <DEDUP_REMOVED lines=10> */
.L_x_200:
[----:B------:R-:W-:Y:S05]  /*9ad0*/  BSYNC B1 ;  /* 0x0000000000017941 */ /* 0x000fea0003800000 */
.L_x_199:
        /* <DEDUP_REMOVED lines=10> */
.L_x_202:
[----:B------:R-:W-:Y:S05]  /*9b80*/  BSYNC B1 ;  /* 0x0000000000017941 */ /* 0x000fea0003800000 */
.L_x_201:
        /* <DEDUP_REMOVED lines=13> */
.L_x_204:
[----:B------:R-:W-:Y:S05]  /*9c60*/  BSYNC B1 ;  /* 0x0000000000017941 */ /* 0x000fea0003800000 */
.L_x_203:
        /* <DEDUP_REMOVED lines=13> */
.L_x_206:
[----:B------:R-:W-:Y:S05]  /*9d40*/  BSYNC B1 ;  /* 0x0000000000017941 */ /* 0x000fea0003800000 */
.L_x_205:
        /* <DEDUP_REMOVED lines=10> */
.L_x_208:
[----:B------:R-:W-:Y:S05]  /*9df0*/  BSYNC B1 ;  /* 0x0000000000017941 */ /* 0x000fea0003800000 */
.L_x_207:
        /* <DEDUP_REMOVED lines=10> */
.L_x_210:
[----:B------:R-:W-:Y:S05]  /*9ea0*/  BSYNC B1 ;  /* 0x0000000000017941 */ /* 0x000fea0003800000 */
.L_x_209:
        /* <DEDUP_REMOVED lines=13> */
.L_x_212:
[----:B------:R-:W-:Y:S05]  /*9f80*/  BSYNC B1 ;  /* 0x0000000000017941 */ /* 0x000fea0003800000 */
.L_x_211:
        /* <DEDUP_REMOVED lines=13> */
.L_x_214:
[----:B------:R-:W-:Y:S05]  /*a060*/  BSYNC B1 ;  /* 0x0000000000017941 */ /* 0x000fea0003800000 */
.L_x_213:
        /* <DEDUP_REMOVED lines=10> */
.L_x_216:
[----:B------:R-:W-:Y:S05]  /*a110*/  BSYNC B1 ;  /* 0x0000000000017941 */ /* 0x000fea0003800000 */
.L_x_215:
        /* <DEDUP_REMOVED lines=10> */
.L_x_218:
[----:B------:R-:W-:Y:S05]  /*a1c0*/  BSYNC B1 ;  /* 0x0000000000017941 */ /* 0x000fea0003800000 */
.L_x_217:
        /* <DEDUP_REMOVED lines=13> */
.L_x_220:
[----:B------:R-:W-:Y:S05]  /*a2a0*/  BSYNC B1 ;  /* 0x0000000000017941 */ /* 0x000fea0003800000 */
.L_x_219:
        /* <DEDUP_REMOVED lines=13> */
.L_x_222:
[----:B------:R-:W-:Y:S05]  /*a380*/  BSYNC B1 ;  /* 0x0000000000017941 */ /* 0x000fea0003800000 */
.L_x_221:
        /* <DEDUP_REMOVED lines=10> */
.L_x_224:
[----:B------:R-:W-:Y:S05]  /*a430*/  BSYNC B1 ;  /* 0x0000000000017941 */ /* 0x000fea0003800000 */
.L_x_223:
        /* <DEDUP_REMOVED lines=10> */
.L_x_226:
[----:B------:R-:W-:Y:S05]  /*a4e0*/  BSYNC B1 ;  /* 0x0000000000017941 */ /* 0x000fea0003800000 */
.L_x_225:
        /* <DEDUP_REMOVED lines=13> */
.L_x_228:
[----:B------:R-:W-:Y:S05]  /*a5c0*/  BSYNC B1 ;  /* 0x0000000000017941 */ /* 0x000fea0003800000 */
.L_x_227:
        /* <DEDUP_REMOVED lines=13> */
.L_x_230:
[----:B------:R-:W-:Y:S05]  /*a6a0*/  BSYNC B1 ;  /* 0x0000000000017941 */ /* 0x000fea0003800000 */
.L_x_229:
        /* <DEDUP_REMOVED lines=10> */
.L_x_232:
[----:B------:R-:W-:Y:S05]  /*a750*/  BSYNC B1 ;  /* 0x0000000000017941 */ /* 0x000fea0003800000 */
.L_x_231:
        /* <DEDUP_REMOVED lines=10> */
.L_x_234:
[----:B------:R-:W-:Y:S05]  /*a800*/  BSYNC B1 ;  /* 0x0000000000017941 */ /* 0x000fea0003800000 */
.L_x_233:
        /* <DEDUP_REMOVED lines=13> */
.L_x_236:
[----:B------:R-:W-:Y:S05]  /*a8e0*/  BSYNC B1 ;  /* 0x0000000000017941 */ /* 0x000fea0003800000 */
.L_x_235:
        /* <DEDUP_REMOVED lines=13> */
.L_x_238:
[----:B------:R-:W-:Y:S05]  /*a9c0*/  BSYNC B1 ;  /* 0x0000000000017941 */ /* 0x000fea0003800000 */
.L_x_237:
        /* <DEDUP_REMOVED lines=10> */
.L_x_240:
[----:B------:R-:W-:Y:S05]  /*aa70*/  BSYNC B1 ;  /* 0x0000000000017941 */ /* 0x000fea0003800000 */
.L_x_239:
        /* <DEDUP_REMOVED lines=10> */
.L_x_242:
[----:B------:R-:W-:Y:S05]  /*ab20*/  BSYNC B1 ;  /* 0x0000000000017941 */ /* 0x000fea0003800000 */
.L_x_241:
        /* <DEDUP_REMOVED lines=13> */
.L_x_244:
[----:B------:R-:W-:Y:S05]  /*ac00*/  BSYNC B1 ;  /* 0x0000000000017941 */ /* 0x000fea0003800000 */
.L_x_243:
        /* <DEDUP_REMOVED lines=13> */
.L_x_246:
[----:B------:R-:W-:Y:S05]  /*ace0*/  BSYNC B1 ;  /* 0x0000000000017941 */ /* 0x000fea0003800000 */
.L_x_245:
        /* <DEDUP_REMOVED lines=10> */
.L_x_248:
[----:B------:R-:W-:Y:S05]  /*ad90*/  BSYNC B1 ;  /* 0x0000000000017941 */ /* 0x000fea0003800000 */
.L_x_247:
        /* <DEDUP_REMOVED lines=10> */
.L_x_250:
[----:B------:R-:W-:Y:S05]  /*ae40*/  BSYNC B1 ;  /* 0x0000000000017941 */ /* 0x000fea0003800000 */
.L_x_249:
        /* <DEDUP_REMOVED lines=13> */
.L_x_252:
[----:B------:R-:W-:Y:S05]  /*af20*/  BSYNC B1 ;  /* 0x0000000000017941 */ /* 0x000fea0003800000 */
.L_x_251:
        /* <DEDUP_REMOVED lines=13> */
.L_x_254:
[----:B------:R-:W-:Y:S05]  /*b000*/  BSYNC B1 ;  /* 0x0000000000017941 */ /* 0x000fea0003800000 */
.L_x_253:
        /* <DEDUP_REMOVED lines=10> */
.L_x_256:
[----:B------:R-:W-:Y:S05]  /*b0b0*/  BSYNC B1 ;  /* 0x0000000000017941 */ /* 0x000fea0003800000 */
.L_x_255:
        /* <DEDUP_REMOVED lines=10> */
.L_x_258:
[----:B------:R-:W-:Y:S05]  /*b160*/  BSYNC B1 ;  /* 0x0000000000017941 */ /* 0x000fea0003800000 */
.L_x_257:
        /* <DEDUP_REMOVED lines=13> */
.L_x_260:
[----:B------:R-:W-:Y:S05]  /*b240*/  BSYNC B1 ;  /* 0x0000000000017941 */ /* 0x000fea0003800000 */
.L_x_259:
        /* <DEDUP_REMOVED lines=13> */
.L_x_262:
[----:B------:R-:W-:Y:S05]  /*b320*/  BSYNC B1 ;  /* 0x0000000000017941 */ /* 0x000fea0003800000 */
.L_x_261:
        /* <DEDUP_REMOVED lines=10> */
.L_x_264:
[----:B------:R-:W-:Y:S05]  /*b3d0*/  BSYNC B1 ;  /* 0x0000000000017941 */ /* 0x000fea0003800000 */
.L_x_263:
        /* <DEDUP_REMOVED lines=10> */
.L_x_266:
[----:B------:R-:W-:Y:S05]  /*b480*/  BSYNC B1 ;  /* 0x0000000000017941 */ /* 0x000fea0003800000 */
.L_x_265:
[----:B------:R-:W3:Y:S01]  /*b490*/  LDL.LU R21, [R1+0x5dc] ;  /* 0x0005dc0001157983 */ /* 0x000ee20000300800 */
[----:B-----5:R-:W-:Y:S01]  /*b4a0*/  HADD2.F32 R20, -RZ, R19.H0_H0 ;  /* 0x20000013ff147230 */ /* 0x020fe20000004100 */
[----:B------:R-:W-:Y:S01]  /*b4b0*/  ISETP.GT.AND P3, PT, R3, 0xf0, PT ;  /* 0x000000f00300780c */ /* 0x000fe20003f64270 */
[----:B------:R-:W-:Y:S03]  /*b4c0*/  BSSY B1, `(.L_x_267) ;  /* 0x0000008000017945 */ /* 0x000fe60003800000 */
[----:B------:R-:W-:-:S04]  /*b4d0*/  FMUL R20, R20, R16 ;  /* 0x0000001014147220 */ /* 0x000fc80000400000 */
[----:B---3--:R-:W-:-:S05]  /*b4e0*/  FFMA R20, R21, R2, R20 ;  /* 0x0000000215147223 */ /* 0x008fca0000000014 */
[----:B------:R-:W-:-:S05]  /*b4f0*/  F2FP.F16.F32.PACK_AB R20, RZ, R20 ;  /* 0x00000014ff14723e */ /* 0x000fca00000000ff */
[----:B------:R3:W-:Y:S01]  /*b500*/  @P0 STG.E.U16 desc[UR36][R6.64+0x1d2], R20 ;  /* 0x0001d21406000986 */ /* 0x0007e2000c101524 */
[----:B------:R-:W-:-:S13]  /*b510*/  ISETP.GT.AND P0, PT, R0, RZ, P3 ;  /* 0x000000ff0000720c */ /* 0x000fda0001f04270 */
[----:B---3--:R-:W-:Y:S05]  /*b520*/  @!P0 BRA `(.L_x_268) ;  /* 0x0000000000048947 */ /* 0x008fea0003800000 */
[----:B------:R3:W5:Y:S02]  /*b530*/  LDG.E.LTC128B.U16 R19, desc[UR36][R14.64+0x1e0] ;  /* 0x0001e0240e137981 */ /* 0x000764000c1e1520 */
.L_x_268:
[----:B------:R-:W-:Y:S05]  /*b540*/  BSYNC B1 ;  /* 0x0000000000017941 */ /* 0x000fea0003800000 */
.L_x_267:
[----:B------:R-:W2:Y:S01]  /*b550*/  LDL.LU R21, [R1+0x5e0] ;  /* 0x0005e00001157983 */ /* 0x000ea20000300800 */
[----:B-----5:R-:W-:Y:S01]  /*b560*/  HADD2.F32 R20, -RZ, R19.H0_H0 ;  /* 0x20000013ff147230 */ /* 0x020fe20000004100 */
[----:B------:R-:W-:Y:S01]  /*b570*/  ISETP.GT.AND P2, PT, R3, 0xf1, PT ;  /* 0x000000f10300780c */ /* 0x000fe20003f44270 */
[----:B------:R-:W-:Y:S03]  /*b580*/  BSSY B1, `(.L_x_269) ;  /* 0x0000008000017945 */ /* 0x000fe60003800000 */
[----:B------:R-:W-:-:S04]  /*b590*/  FMUL R20, R20, R16 ;  /* 0x0000001014147220 */ /* 0x000fc80000400000 */
[----:B--2---:R-:W-:-:S05]  /*b5a0*/  FFMA R20, R21, R2, R20 ;  /* 0x0000000215147223 */ /* 0x004fca0000000014 */
[----:B------:R-:W-:-:S05]  /*b5b0*/  F2FP.F16.F32.PACK_AB R20, RZ, R20 ;  /* 0x00000014ff14723e */ /* 0x000fca00000000ff */
[----:B------:R2:W-:Y:S01]  /*b5c0*/  @P0 STG.E.U16 desc[UR36][R4.64+0x1e0], R20 ;  /* 0x0001e01404000986 */ /* 0x0005e2000c101524 */
[----:B------:R-:W-:-:S13]  /*b5d0*/  ISETP.GT.AND P0, PT, R0, RZ, P2 ;  /* 0x000000ff0000720c */ /* 0x000fda0001704270 */
[----:B--2---:R-:W-:Y:S05]  /*b5e0*/  @!P0 BRA `(.L_x_270) ;  /* 0x0000000000048947 */ /* 0x004fea0003800000 */
[----:B------:R2:W5:Y:S02]  /*b5f0*/  LDG.E.LTC128B.U16 R19, desc[UR36][R14.64+0x1e2] ;  /* 0x0001e2240e137981 */ /* 0x000564000c1e1520 */
.L_x_270:
[----:B------:R-:W-:Y:S05]  /*b600*/  BSYNC B1 ;  /* 0x0000000000017941 */ /* 0x000fea0003800000 */
.L_x_269:
        /* <DEDUP_REMOVED lines=10> */
.L_x_272:
[----:B------:R-:W-:Y:S05]  /*b6b0*/  BSYNC B1 ;  /* 0x0000000000017941 */ /* 0x000fea0003800000 */
.L_x_271:
        /* <DEDUP_REMOVED lines=10> */
.L_x_274:
[----:B------:R-:W-:Y:S05]  /*b760*/  BSYNC B1 ;  /* 0x0000000000017941 */ /* 0x000fea0003800000 */
.L_x_273:
        /* <DEDUP_REMOVED lines=11> */
.L_x_276:
[----:B------:R-:W-:Y:S05]  /*b820*/  BSYNC B1 ;  /* 0x0000000000017941 */ /* 0x000fea0003800000 */
.L_x_275:
[----:B------:R-:W2:Y:S01]  /*b830*/  LDL.LU R21, [R1+0x5f0] ;  /* 0x0005f00001157983 */ /* 0x000ea20000300800 */
[----:B-----5:R-:W-:Y:S01]  /*b840*/  HADD2.F32 R20, -RZ, R19.H0_H0 ;  /* 0x20000013ff147230 */ /* 0x020fe20000004100 */
[----:B------:R-:W-:Y:S04]  /*b850*/  BSSY B1, `(.L_x_277) ;  /* 0x0000009000017945 */ /* 0x000fe80003800000 */
[----:B------:R-:W-:-:S04]  /*b860*/  FMUL R20, R20, R16 ;  /* 0x0000001014147220 */ /* 0x000fc80000400000 */
[----:B--2---:R-:W-:-:S05]  /*b870*/  FFMA R20, R21, R2, R20 ;  /* 0x0000000215147223 */ /* 0x004fca0000000014 */
[----:B------:R-:W-:-:S05]  /*b880*/  F2FP.F16.F32.PACK_AB R20, RZ, R20 ;  /* 0x00000014ff14723e */ /* 0x000fca00000000ff */
[----:B------:R2:W-:Y:S01]  /*b890*/  @P0 STG.E.U16 desc[UR36][R4.64+0x1f0], R20 ;  /* 0x0001f01404000986 */ /* 0x0005e2000c101524 */
[----:B------:R-:W-:-:S04]  /*b8a0*/  ISETP.GT.AND P0, PT, R3, 0xf9, PT ;  /* 0x000000f90300780c */ /* 0x000fc80003f04270 */
[----:B------:R-:W-:-:S13]  /*b8b0*/  ISETP.GT.AND P4, PT, R0, RZ, P0 ;  /* 0x000000ff0000720c */ /* 0x000fda0000784270 */
[----:B--2---:R-:W-:Y:S05]  /*b8c0*/  @!P4 BRA `(.L_x_278) ;  /* 0x000000000004c947 */ /* 0x004fea0003800000 */
[----:B------:R2:W5:Y:S02]  /*b8d0*/  LDG.E.LTC128B.U16 R19, desc[UR36][R14.64+0x1f2] ;  /* 0x0001f2240e137981 */ /* 0x000564000c1e1520 */
.L_x_278:
[----:B------:R-:W-:Y:S05]  /*b8e0*/  BSYNC B1 ;  /* 0x0000000000017941 */ /* 0x000fea0003800000 */
.L_x_277:
        /* <DEDUP_REMOVED lines=10> */
.L_x_280:
[----:B------:R-:W-:Y:S05]  /*b990*/  BSYNC B1 ;  /* 0x0000000000017941 */ /* 0x000fea0003800000 */
.L_x_279:
        /* <DEDUP_REMOVED lines=10> */
.L_x_282:
[----:B------:R-:W-:Y:S05]  /*ba40*/  BSYNC B1 ;  /* 0x0000000000017941 */ /* 0x000fea0003800000 */
.L_x_281:
[----:B------:R-:W3:Y:S01]  /*ba50*/  LDL.LU R21, [R1+0x5fc] ;  /* 0x0005fc0001157983 */ /* 0x000ee20000300800 */
[----:B-----5:R-:W-:Y:S02]  /*ba60*/  HADD2.F32 R20, -RZ, R19.H0_H0 ;  /* 0x20000013ff147230 */ /* 0x020fe40000004100 */
[----:B------:R-:W-:Y:S01]  /*ba70*/  IMAD.U32 R22, RZ, RZ, UR6 ;  /* 0x00000006ff167e24 */ /* 0x000fe2000f8e00ff */
[----:B------:R-:W4:Y:S02]  /*ba80*/  LDL.LU R23, [R1+0x200] ;  /* 0x0002000001177983 */ /* 0x000f240000300800 */
[----:B------:R-:W-:-:S04]  /*ba90*/  FMUL R20, R20, R16 ;  /* 0x0000001014147220 */ /* 0x000fc80000400000 */
[----:B---3--:R-:W-:Y:S01]  /*baa0*/  FFMA R20, R21, R2, R20 ;  /* 0x0000000215147223 */ /* 0x008fe20000000014 */
[----:B------:R-:W-:-:S04]  /*bab0*/  IMAD.U32 R21, RZ, RZ, UR7 ;  /* 0x00000007ff157e24 */ /* 0x000fc8000f8e00ff */
[----:B------:R-:W-:Y:S02]  /*bac0*/  F2FP.F16.F32.PACK_AB R20, RZ, R20 ;  /* 0x00000014ff14723e */ /* 0x000fe400000000ff */
[----:B------:R-:W-:-:S03]  /*bad0*/  SHF.L.U64.HI R155, R22, 0x8, R21 ;  /* 0x00000008169b7819 */ /* 0x000fc60000010215 */
[----:B------:R3:W-:Y:S02]  /*bae0*/  @P4 STG.E.U16 desc[UR36][R6.64+0x1f2], R20 ;  /* 0x0001f21406004986 */ /* 0x0007e4000c101524 */
[----:B---3--:R-:W-:-:S04]  /*baf0*/  IMAD.U32 R20, RZ, RZ, UR6 ;  /* 0x00000006ff147e24 */ /* 0x008fc8000f8e00ff */
[----:B------:R-:W-:-:S05]  /*bb00*/  IMAD.SHL.U32 R154, R20, 0x100, RZ ;  /* 0x00000100149a7824 */ /* 0x000fca00078e00ff */
[----:B------:R-:W-:-:S05]  /*bb10*/  IADD3 R20, P4, R154, R4, RZ ;  /* 0x000000049a147210 */ /* 0x000fca0007f9e0ff */
[----:B------:R-:W-:Y:S01]  /*bb20*/  IMAD.X R21, R155, 0x1, R5, P4 ;  /* 0x000000019b157824 */ /* 0x000fe200020e0605 */
[----:B------:R-:W-:-:S13]  /*bb30*/  ISETP.GT.AND P4, PT, R0, 0x80, P5 ;  /* 0x000000800000780c */ /* 0x000fda0002f84270 */
[----:B------:R-:W3:Y:S01]  /*bb40*/  @P4 LDG.E.LTC128B.U16 R19, desc[UR36][R162.64] ;  /* 0x00000024a2134981 */ /* 0x000ee2000c1e1520 */
[----:B------:R-:W-:Y:S01]  /*bb50*/  BSSY B1, `(.L_x_283) ;  /* 0x000000a000017945 */ /* 0x000fe20003800000 */
[----:B---3--:R-:W-:-:S05]  /*bb60*/  HADD2.F32 R22, -RZ, R19.H0_H0 ;  /* 0x20000013ff167230 */ /* 0x008fca0000004100 */
[----:B------:R-:W-:-:S04]  /*bb70*/  FMUL R22, R22, R16 ;  /* 0x0000001016167220 */ /* 0x000fc80000400000 */
[----:B----4-:R-:W-:-:S05]  /*bb80*/  FFMA R22, R23, R2, R22 ;  /* 0x0000000217167223 */ /* 0x010fca0000000016 */
[----:B------:R-:W-:-:S05]  /*bb90*/  F2FP.F16.F32.PACK_AB R22, RZ, R22 ;  /* 0x00000016ff16723e */ /* 0x000fca00000000ff */
[----:B------:R3:W-:Y:S01]  /*bba0*/  @P4 STG.E.U16 desc[UR36][R20.64], R22 ;  /* 0x0000001614004986 */ /* 0x0007e2000c101524 */
[----:B------:R-:W-:-:S04]  /*bbb0*/  LOP3.LUT P4, RZ, R17, 0x2, RZ, 0xc0, !PT ;  /* 0x0000000211ff7812 */ /* 0x000fc8000788c0ff */
[----:B------:R-:W-:-:S13]  /*bbc0*/  ISETP.GT.AND P4, PT, R0, 0x80, P4 ;  /* 0x000000800000780c */ /* 0x000fda0002784270 */
[----:B---3--:R-:W-:Y:S05]  /*bbd0*/  @!P4 BRA `(.L_x_284) ;  /* 0x000000000004c947 */ /* 0x008fea0003800000 */
[----:B------:R3:W5:Y:S02]  /*bbe0*/  LDG.E.LTC128B.U16 R19, desc[UR36][R10.64+0x2] ;  /* 0x000002240a137981 */ /* 0x000764000c1e1520 */
.L_x_284:
[----:B------:R-:W-:Y:S05]  /*bbf0*/  BSYNC B1 ;  /* 0x0000000000017941 */ /* 0x000fea0003800000 */
.L_x_283:
[----:B------:R-:W4:Y:S01]  /*bc00*/  LDL.LU R23, [R1+0x204] ;  /* 0x0002040001177983 */ /* 0x000f220000300800 */
[----:B-----5:R-:W-:Y:S01]  /*bc10*/  HADD2.F32 R22, -RZ, R19.H0_H0 ;  /* 0x20000013ff167230 */ /* 0x020fe20000004100 */
[----:B------:R-:W-:Y:S01]  /*bc20*/  ISETP.GT.AND P5, PT, R0, 0x88, P5 ;  /* 0x000000880000780c */ /* 0x000fe20002fa4270 */
[----:B------:R-:W-:Y:S03]  /*bc30*/  BSSY B1, `(.L_x_285) ;  /* 0x0000009000017945 */ /* 0x000fe60003800000 */
[----:B------:R-:W-:-:S04]  /*bc40*/  FMUL R22, R22, R16 ;  /* 0x0000001016167220 */ /* 0x000fc80000400000 */
[----:B----4-:R-:W-:-:S05]  /*bc50*/  FFMA R22, R23, R2, R22 ;  /* 0x0000000217167223 */ /* 0x010fca0000000016 */
[----:B------:R-:W-:-:S05]  /*bc60*/  F2FP.F16.F32.PACK_AB R22, RZ, R22 ;  /* 0x00000016ff16723e */ /* 0x000fca00000000ff */
[----:B------:R4:W-:Y:S02]  /*bc70*/  @P4 STG.E.U16 desc[UR36][R20.64+0x2], R22 ;  /* 0x0000021614004986 */ /* 0x0009e4000c101524 */
[----:B----4-:R-:W-:-:S05]  /*bc80*/  IADD3 R22, P4, R20, R164, RZ ;  /* 0x000000a414167210 */ /* 0x010fca0007f9e0ff */
[----:B------:R-:W-:Y:S01]  /*bc90*/  IMAD.X R23, R21, 0x1, R165, P4 ;  /* 0x0000000115177824 */ /* 0x000fe200020e06a5 */
[----:B------:R-:W-:Y:S07]  /*bca0*/  @!P5 BRA `(.L_x_286) ;  /* 0x000000000004d947 */ /* 0x000fee0003800000 */
[----:B------:R4:W5:Y:S02]  /*bcb0*/  LDG.E.LTC128B.U16 R19, desc[UR36][R152.64] ;  /* 0x0000002498137981 */ /* 0x000964000c1e1520 */
.L_x_286:
[----:B------:R-:W-:Y:S05]  /*bcc0*/  BSYNC B1 ;  /* 0x0000000000017941 */ /* 0x000fea0003800000 */
.L_x_285:
[----:B----4-:R-:W4:Y:S01]  /*bcd0*/  LDL.LU R153, [R1+0x208] ;  /* 0x0002080001997983 */ /* 0x010f220000300800 */
[----:B-----5:R-:W-:Y:S01]  /*bce0*/  HADD2.F32 R152, -RZ, R19.H0_H0 ;  /* 0x20000013ff987230 */ /* 0x020fe20000004100 */
[----:B------:R-:W-:Y:S01]  /*bcf0*/  LOP3.LUT P4, RZ, R17, 0x2, RZ, 0xc0, !PT ;  /* 0x0000000211ff7812 */ /* 0x000fe2000788c0ff */
[----:B------:R-:W-:Y:S03]  /*bd00*/  BSSY B1, `(.L_x_287) ;  /* 0x0000008000017945 */ /* 0x000fe60003800000 */
[----:B------:R-:W-:Y:S01]  /*bd10*/  FMUL R152, R152, R16 ;  /* 0x0000001098987220 */ /* 0x000fe20000400000 */
[----:B------:R-:W-:-:S03]  /*bd20*/  ISETP.GT.AND P4, PT, R0, 0x88, P4 ;  /* 0x000000880000780c */ /* 0x000fc60002784270 */
[----:B----4-:R-:W-:-:S05]  /*bd30*/  FFMA R152, R153, R2, R152 ;  /* 0x0000000299987223 */ /* 0x010fca0000000098 */
[----:B------:R-:W-:-:S05]  /*bd40*/  F2FP.F16.F32.PACK_AB R152, RZ, R152 ;  /* 0x00000098ff98723e */ /* 0x000fca00000000ff */
[----:B------:R4:W-:Y:S01]  /*bd50*/  @P5 STG.E.U16 desc[UR36][R22.64], R152 ;  /* 0x0000009816005986 */ /* 0x0009e2000c101524 */
[----:B------:R-:W-:Y:S05]  /*bd60*/  @!P4 BRA `(.L_x_288) ;  /* 0x000000000004c947 */ /* 0x000fea0003800000 */
[----:B------:R0:W5:Y:S02]  /*bd70*/  LDG.E.LTC128B.U16 R19, desc[UR36][R8.64+0x2] ;  /* 0x0000022408137981 */ /* 0x000164000c1e1520 */
.L_x_288:
[----:B------:R-:W-:Y:S05]  /*bd80*/  BSYNC B1 ;  /* 0x0000000000017941 */ /* 0x000fea0003800000 */
.L_x_287:
[----:B------:R-:W2:Y:S01]  /*bd90*/  LDL.LU R153, [R1+0x20c] ;  /* 0x00020c0001997983 */ /* 0x000ea20000300800 */
[----:B----45:R-:W-:Y:S01]  /*bda0*/  HADD2.F32 R152, -RZ, R19.H0_H0 ;  /* 0x20000013ff987230 */ /* 0x030fe20000004100 */
[----:B------:R-:W-:Y:S01]  /*bdb0*/  LOP3.LUT P5, RZ, R17, 0x4, RZ, 0xc0, !PT ;  /* 0x0000000411ff7812 */ /* 0x000fe200078ac0ff */
[----:B------:R-:W-:Y:S03]  /*bdc0*/  BSSY B1, `(.L_x_289) ;  /* 0x0000008000017945 */ /* 0x000fe60003800000 */
[----:B------:R-:W-:-:S04]  /*bdd0*/  FMUL R152, R152, R16 ;  /* 0x0000001098987220 */ /* 0x000fc80000400000 */
[----:B--2---:R-:W-:-:S05]  /*bde0*/  FFMA R152, R153, R2, R152 ;  /* 0x0000000299987223 */ /* 0x004fca0000000098 */
[----:B------:R-:W-:-:S05]  /*bdf0*/  F2FP.F16.F32.PACK_AB R152, RZ, R152 ;  /* 0x00000098ff98723e */ /* 0x000fca00000000ff */
[----:B------:R2:W-:Y:S01]  /*be00*/  @P4 STG.E.U16 desc[UR36][R22.64+0x2], R152 ;  /* 0x0000029816004986 */ /* 0x0005e2000c101524 */
[----:B------:R-:W-:-:S13]  /*be10*/  ISETP.GT.AND P4, PT, R0, 0x80, P5 ;  /* 0x000000800000780c */ /* 0x000fda0002f84270 */
[----:B--2---:R-:W-:Y:S05]  /*be20*/  @!P4 BRA `(.L_x_290) ;  /* 0x000000000004c947 */ /* 0x004fea0003800000 */
[----:B------:R2:W5:Y:S02]  /*be30*/  LDG.E.LTC128B.U16 R19, desc[UR36][R10.64+0x10] ;  /* 0x000010240a137981 */ /* 0x000564000c1e1520 */
.L_x_290:
[----:B------:R-:W-:Y:S05]  /*be40*/  BSYNC B1 ;  /* 0x0000000000017941 */ /* 0x000fea0003800000 */
.L_x_289:
[----:B------:R-:W4:Y:S01]  /*be50*/  LDL.LU R153, [R1+0x210] ;  /* 0x0002100001997983 */ /* 0x000f220000300800 */
[----:B-----5:R-:W-:Y:S01]  /*be60*/  HADD2.F32 R152, -RZ, R19.H0_H0 ;  /* 0x20000013ff987230 */ /* 0x020fe20000004100 */
[----:B------:R-:W-:Y:S01]  /*be70*/  LOP3.LUT P5, RZ, R17, 0x8, RZ, 0xc0, !PT ;  /* 0x0000000811ff7812 */ /* 0x000fe200078ac0ff */
[----:B------:R-:W-:Y:S03]  /*be80*/  BSSY B1, `(.L_x_291) ;  /* 0x0000008000017945 */ /* 0x000fe60003800000 */
[----:B------:R-:W-:-:S04]  /*be90*/  FMUL R152, R152, R16 ;  /* 0x0000001098987220 */ /* 0x000fc80000400000 */
[----:B----4-:R-:W-:-:S05]  /*bea0*/  FFMA R152, R153, R2, R152 ;  /* 0x0000000299987223 */ /* 0x010fca0000000098 */
[----:B------:R-:W-:-:S05]  /*beb0*/  F2FP.F16.F32.PACK_AB R152, RZ, R152 ;  /* 0x00000098ff98723e */ /* 0x000fca00000000ff */
[----:B------:R4:W-:Y:S01]  /*bec0*/  @P4 STG.E.U16 desc[UR36][R20.64+0x10], R152 ;  /* 0x0000109814004986 */ /* 0x0009e2000c101524 */
[----:B------:R-:W-:-:S13]  /*bed0*/  ISETP.GT.AND P4, PT, R0, 0x80, P5 ;  /* 0x000000800000780c */ /* 0x000fda0002f84270 */
[----:B----4-:R-:W-:Y:S05]  /*bee0*/  @!P4 BRA `(.L_x_292) ;  /* 0x000000000004c947 */ /* 0x010fea0003800000 */
[----:B------:R4:W5:Y:S02]  /*bef0*/  LDG.E.LTC128B.U16 R19, desc[UR36][R10.64+0x12] ;  /* 0x000012240a137981 */ /* 0x000964000c1e1520 */
.L_x_292:
[----:B------:R-:W-:Y:S05]  /*bf00*/  BSYNC B1 ;  /* 0x0000000000017941 */ /* 0x000fea0003800000 */
.L_x_291:
[----:B------:R-:W2:Y:S01]  /*bf10*/  LDL.LU R153, [R1+0x214] ;  /* 0x0002140001997983 */ /* 0x000ea20000300800 */
[----:B-----5:R-:W-:Y:S01]  /*bf20*/  HADD2.F32 R152, -RZ, R19.H0_H0 ;  /* 0x20000013ff987230 */ /* 0x020fe20000004100 */
[----:B------:R-:W-:Y:S04]  /*bf30*/  BSSY B1, `(.L_x_293) ;  /* 0x0000009000017945 */ /* 0x000fe80003800000 */
[----:B------:R-:W-:-:S04]  /*bf40*/  FMUL R152, R152, R16 ;  /* 0x0000001098987220 */ /* 0x000fc80000400000 */
[----:B--2---:R-:W-:-:S05]  /*bf50*/  FFMA R152, R153, R2, R152 ;  /* 0x0000000299987223 */ /* 0x004fca0000000098 */
[----:B------:R-:W-:-:S05]  /*bf60*/  F2FP.F16.F32.PACK_AB R152, RZ, R152 ;  /* 0x00000098ff98723e */ /* 0x000fca00000000ff */
[----:B------:R2:W-:Y:S01]  /*bf70*/  @P4 STG.E.U16 desc[UR36][R20.64+0x12], R152 ;  /* 0x0000129814004986 */ /* 0x0005e2000c101524 */
[----:B------:R-:W-:-:S04]  /*bf80*/  LOP3.LUT P4, RZ, R17, 0x4, RZ, 0xc0, !PT ;  /* 0x0000000411ff7812 */ /* 0x000fc8000788c0ff */
[----:B------:R-:W-:-:S13]  /*bf90*/  ISETP.GT.AND P4, PT, R0, 0x88, P4 ;  /* 0x000000880000780c */ /* 0x000fda0002784270 */
[----:B--2---:R-:W-:Y:S05]  /*bfa0*/  @!P4 BRA `(.L_x_294) ;  /* 0x000000000004c947 */ /* 0x004fea0003800000 */
[----:B------:R2:W5:Y:S02]  /*bfb0*/  LDG.E.LTC128B.U16 R19, desc[UR36][R8.64+0x10] ;  /* 0x0000102408137981 */ /* 0x000564000c1e1520 */
.L_x_294:
[----:B------:R-:W-:Y:S05]  /*bfc0*/  BSYNC B1 ;  /* 0x0000000000017941 */ /* 0x000fea0003800000 */
.L_x_293:
        /* <DEDUP_REMOVED lines=10> */
.L_x_296:
[----:B------:R-:W-:Y:S05]  /*c070*/  BSYNC B1 ;  /* 0x0000000000017941 */ /* 0x000fea0003800000 */
.L_x_295:
[----:B------:R-:W2:Y:S01]  /*c080*/  LDL.LU R153, [R1+0x21c] ;  /* 0x00021c0001997983 */ /* 0x000ea20000300800 */
[----:B-----5:R-:W-:Y:S01]  /*c090*/  HADD2.F32 R152, -RZ, R19.H0_H0 ;  /* 0x20000013ff987230 */ /* 0x020fe20000004100 */
        /* <DEDUP_REMOVED lines=9> */
.L_x_298:
[----:B------:R-:W-:Y:S05]  /*c130*/  BSYNC B1 ;  /* 0x0000000000017941 */ /* 0x000fea0003800000 */
.L_x_297:
[----:B------:R-:W3:Y:S01]  /*c140*/  LDL.LU R153, [R1+0x220] ;  /* 0x0002200001997983 */ /* 0x000ee20000300800 */
[----:B-----5:R-:W-:Y:S01]  /*c150*/  HADD2.F32 R152, -RZ, R19.H0_H0 ;  /* 0x20000013ff987230 */ /* 0x020fe20000004100 */
[----:B------:R-:W-:Y:S01]  /*c160*/  LOP3.LUT P5, RZ, R18, 0x4000000, RZ, 0xc0, !PT ;  /* 0x0400000012ff7812 */ /* 0x000fe200078ac0ff */
[----:B------:R-:W-:Y:S03]  /*c170*/  BSSY B1, `(.L_x_299) ;  /* 0x0000008000017945 */ /* 0x000fe60003800000 */
[----:B------:R-:W-:-:S04]  /*c180*/  FMUL R152, R152, R16 ;  /* 0x0000001098987220 */ /* 0x000fc80000400000 */
[----:B---3--:R-:W-:-:S05]  /*c190*/  FFMA R152, R153, R2, R152 ;  /* 0x0000000299987223 */ /* 0x008fca0000000098 */
[----:B------:R-:W-:-:S05]  /*c1a0*/  F2FP.F16.F32.PACK_AB R152, RZ, R152 ;  /* 0x00000098ff98723e */ /* 0x000fca00000000ff */
[----:B------:R3:W-:Y:S01]  /*c1b0*/  @P4 STG.E.U16 desc[UR36][R20.64+0x20], R152 ;  /* 0x0000209814004986 */ /* 0x0007e2000c101524 */
[----:B------:R-:W-:-:S13]  /*c1c0*/  ISETP.GT.AND P4, PT, R0, 0x80, P5 ;  /* 0x000000800000780c */ /* 0x000fda0002f84270 */
[----:B---3--:R-:W-:Y:S05]  /*c1d0*/  @!P4 BRA `(.L_x_300) ;  /* 0x000000000004c947 */ /* 0x008fea0003800000 */
[----:B------:R3:W5:Y:S02]  /*c1e0*/  LDG.E.LTC128B.U16 R19, desc[UR36][R10.64+0x22] ;  /* 0x000022240a137981 */ /* 0x000764000c1e1520 */
.L_x_300:
[----:B------:R-:W-:Y:S05]  /*c1f0*/  BSYNC B1 ;  /* 0x0000000000017941 */ /* 0x000fea0003800000 */
.L_x_299:
        /* <DEDUP_REMOVED lines=11> */
.L_x_302:
[----:B------:R-:W-:Y:S05]  /*c2b0*/  BSYNC B1 ;  /* 0x0000000000017941 */ /* 0x000fea0003800000 */
.L_x_301:
        /* <DEDUP_REMOVED lines=10> */
.L_x_304:
[----:B------:R-:W-:Y:S05]  /*c360*/  BSYNC B1 ;  /* 0x0000000000017941 */ /* 0x000fea0003800000 */
.L_x_303:
        /* <DEDUP_REMOVED lines=11> */
.L_x_306:
[----:B------:R-:W-:Y:S05]  /*c420*/  BSYNC B1 ;  /* 0x0000000000017941 */ /* 0x000fea0003800000 */
.L_x_305:
        /* <DEDUP_REMOVED lines=11> */
.L_x_308:
[----:B------:R-:W-:Y:S05]  /*c4e0*/  BSYNC B1 ;  /* 0x0000000000017941 */ /* 0x000fea0003800000 */
.L_x_307:
        /* <DEDUP_REMOVED lines=11> */
.L_x_310:
[----:B------:R-:W-:Y:S05]  /*c5a0*/  BSYNC B1 ;  /* 0x0000000000017941 */ /* 0x000fea0003800000 */
.L_x_309:
        /* <DEDUP_REMOVED lines=10> */
.L_x_312:
[----:B------:R-:W-:Y:S05]  /*c650*/  BSYNC B1 ;  /* 0x0000000000017941 */ /* 0x000fea0003800000 */
.L_x_311:
        /* <DEDUP_REMOVED lines=11> */
.L_x_314:
[----:B------:R-:W-:Y:S05]  /*c710*/  BSYNC B1 ;  /* 0x0000000000017941 */ /* 0x000fea0003800000 */
.L_x_313:
        /* <DEDUP_REMOVED lines=11> */
.L_x_316:
[----:B------:R-:W-:Y:S05]  /*c7d0*/  BSYNC B1 ;  /* 0x0000000000017941 */ /* 0x000fea0003800000 */
.L_x_315:
        /* <DEDUP_REMOVED lines=11> */
.L_x_318:
[----:B------:R-:W-:Y:S05]  /*c890*/  BSYNC B1 ;  /* 0x0000000000017941 */ /* 0x000fea0003800000 */
.L_x_317:
        /* <DEDUP_REMOVED lines=10> */
.L_x_320:
[----:B------:R-:W-:Y:S05]  /*c940*/  BSYNC B1 ;  /* 0x0000000000017941 */ /* 0x000fea0003800000 */
.L_x_319:
        /* <DEDUP_REMOVED lines=11> */
.L_x_322:
[----:B------:R-:W-:Y:S05]  /*ca00*/  BSYNC B1 ;  /* 0x0000000000017941 */ /* 0x000fea0003800000 */
.L_x_321:
        /* <DEDUP_REMOVED lines=11> */
.L_x_324:
[----:B------:R-:W-:Y:S05]  /*cac0*/  BSYNC B1 ;  /* 0x0000000000017941 */ /* 0x000fea0003800000 */
.L_x_323:
        /* <DEDUP_REMOVED lines=11> */
.L_x_326:
[----:B------:R-:W-:Y:S05]  /*cb80*/  BSYNC B1 ;  /* 0x0000000000017941 */ /* 0x000fea0003800000 */
.L_x_325:
        /* <DEDUP_REMOVED lines=10> */
.L_x_328:
[----:B------:R-:W-:Y:S05]  /*cc30*/  BSYNC B1 ;  /* 0x0000000000017941 */ /* 0x000fea0003800000 */
.L_x_327:
        /* <DEDUP_REMOVED lines=11> */
.L_x_330:
[----:B------:R-:W-:Y:S05]  /*ccf0*/  BSYNC B1 ;  /* 0x0000000000017941 */ /* 0x000fea0003800000 */
.L_x_329:
        /* <DEDUP_REMOVED lines=11> */
.L_x_332:
[----:B------:R-:W-:Y:S05]  /*cdb0*/  BSYNC B1 ;  /* 0x0000000000017941 */ /* 0x000fea0003800000 */
.L_x_331:
        /* <DEDUP_REMOVED lines=11> */
.L_x_334:
[----:B------:R-:W-:Y:S05]  /*ce70*/  BSYNC B1 ;  /* 0x0000000000017941 */ /* 0x000fea0003800000 */
.L_x_333:
        /* <DEDUP_REMOVED lines=10> */
.L_x_336:
[----:B------:R-:W-:Y:S05]  /*cf20*/  BSYNC B1 ;  /* 0x0000000000017941 */ /* 0x000fea0003800000 */
.L_x_335:
        /* <DEDUP_REMOVED lines=11> */
.L_x_338:
[----:B------:R-:W-:Y:S05]  /*cfe0*/  BSYNC B1 ;  /* 0x0000000000017941 */ /* 0x000fea0003800000 */
.L_x_337:
        /* <DEDUP_REMOVED lines=11> */
.L_x_340:
[----:B------:R-:W-:Y:S05]  /*d0a0*/  BSYNC B1 ;  /* 0x0000000000017941 */ /* 0x000fea0003800000 */
.L_x_339:
        /* <DEDUP_REMOVED lines=11> */
.L_x_342:
[----:B------:R-:W-:Y:S05]  /*d160*/  BSYNC B1 ;  /* 0x0000000000017941 */ /* 0x000fea0003800000 */
.L_x_341:
        /* <DEDUP_REMOVED lines=10> */
.L_x_344:
[----:B------:R-:W-:Y:S05]  /*d210*/  BSYNC B1 ;  /* 0x0000000000017941 */ /* 0x000fea0003800000 */
.L_x_343:
        /* <DEDUP_REMOVED lines=11> */
.L_x_346:
[----:B------:R-:W-:Y:S05]  /*d2d0*/  BSYNC B1 ;  /* 0x0000000000017941 */ /* 0x000fea0003800000 */
.L_x_345:
        /* <DEDUP_REMOVED lines=11> */
.L_x_348:
[----:B------:R-:W-:Y:S05]  /*d390*/  BSYNC B1 ;  /* 0x0000000000017941 */ /* 0x000fea0003800000 */
.L_x_347:
        /* <DEDUP_REMOVED lines=11> */
.L_x_350:
[----:B------:R-:W-:Y:S05]  /*d450*/  BSYNC B1 ;  /* 0x0000000000017941 */ /* 0x000fea0003800000 */
.L_x_349:
        /* <DEDUP_REMOVED lines=10> */
.L_x_352:
[----:B------:R-:W-:Y:S05]  /*d500*/  BSYNC B1 ;  /* 0x0000000000017941 */ /* 0x000fea0003800000 */
.L_x_351:
        /* <DEDUP_REMOVED lines=11> */
.L_x_354:
[----:B------:R-:W-:Y:S05]  /*d5c0*/  BSYNC B1 ;  /* 0x0000000000017941 */ /* 0x000fea0003800000 */
.L_x_353:
        /* <DEDUP_REMOVED lines=11> */
.L_x_356:
[----:B------:R-:W-:Y:S05]  /*d680*/  BSYNC B1 ;  /* 0x0000000000017941 */ /* 0x000fea0003800000 */
.L_x_355:
        /* <DEDUP_REMOVED lines=11> */
.L_x_358:
[----:B------:R-:W-:Y:S05]  /*d740*/  BSYNC B1 ;  /* 0x0000000000017941 */ /* 0x000fea0003800000 */
.L_x_357:
        /* <DEDUP_REMOVED lines=10> */
.L_x_360:
[----:B------:R-:W-:Y:S05]  /*d7f0*/  BSYNC B1 ;  /* 0x0000000000017941 */ /* 0x000fea0003800000 */
.L_x_359:
        /* <DEDUP_REMOVED lines=11> */
.L_x_362:
[----:B------:R-:W-:Y:S05]  /*d8b0*/  BSYNC B1 ;  /* 0x0000000000017941 */ /* 0x000fea0003800000 */
.L_x_361:
        /* <DEDUP_REMOVED lines=11> */
.L_x_364:
[----:B------:R-:W-:Y:S05]  /*d970*/  BSYNC B1 ;  /* 0x0000000000017941 */ /* 0x000fea0003800000 */
.L_x_363:
        /* <DEDUP_REMOVED lines=11> */
.L_x_366:
[----:B------:R-:W-:Y:S05]  /*da30*/  BSYNC B1 ;  /* 0x0000000000017941 */ /* 0x000fea0003800000 */
.L_x_365:
        /* <DEDUP_REMOVED lines=10> */
.L_x_368:
[----:B------:R-:W-:Y:S05]  /*dae0*/  BSYNC B1 ;  /* 0x0000000000017941 */ /* 0x000fea0003800000 */
.L_x_367:
        /* <DEDUP_REMOVED lines=11> */
.L_x_370:
[----:B------:R-:W-:Y:S05]  /*dba0*/  BSYNC B1 ;  /* 0x0000000000017941 */ /* 0x000fea0003800000 */
.L_x_369:
        /* <DEDUP_REMOVED lines=11> */
.L_x_372:
[----:B------:R-:W-:Y:S05]  /*dc60*/  BSYNC B1 ;  /* 0x0000000000017941 */ /* 0x000fea0003800000 */
.L_x_371:
        /* <DEDUP_REMOVED lines=11> */
.L_x_374:
[----:B------:R-:W-:Y:S05]  /*dd20*/  BSYNC B1 ;  /* 0x0000000000017941 */ /* 0x000fea0003800000 */
.L_x_373:
        /* <DEDUP_REMOVED lines=10> */
.L_x_376:
[----:B------:R-:W-:Y:S05]  /*ddd0*/  BSYNC B1 ;  /* 0x0000000000017941 */ /* 0x000fea0003800000 */
.L_x_375:
        /* <DEDUP_REMOVED lines=11> */
.L_x_378:
[----:B------:R-:W-:Y:S05]  /*de90*/  BSYNC B1 ;  /* 0x0000000000017941 */ /* 0x000fea0003800000 */
.L_x_377:
        /* <DEDUP_REMOVED lines=11> */
.L_x_380:
[----:B------:R-:W-:Y:S05]  /*df50*/  BSYNC B1 ;  /* 0x0000000000017941 */ /* 0x000fea0003800000 */
.L_x_379:
        /* <DEDUP_REMOVED lines=11> */
.L_x_382:
[----:B------:R-:W-:Y:S05]  /*e010*/  BSYNC B1 ;  /* 0x0000000000017941 */ /* 0x000fea0003800000 */
.L_x_381:
        /* <DEDUP_REMOVED lines=10> */
.L_x_384:
[----:B------:R-:W-:Y:S05]  /*e0c0*/  BSYNC B1 ;  /* 0x0000000000017941 */ /* 0x000fea0003800000 */
.L_x_383:
        /* <DEDUP_REMOVED lines=11> */
.L_x_386:
[----:B------:R-:W-:Y:S05]  /*e180*/  BSYNC B1 ;  /* 0x0000000000017941 */ /* 0x000fea0003800000 */
.L_x_385:
        /* <DEDUP_REMOVED lines=11> */
.L_x_388:
[----:B------:R-:W-:Y:S05]  /*e240*/  BSYNC B1 ;  /* 0x0000000000017941 */ /* 0x000fea0003800000 */
.L_x_387:
        /* <DEDUP_REMOVED lines=11> */
.L_x_390:
[----:B------:R-:W-:Y:S05]  /*e300*/  BSYNC B1 ;  /* 0x0000000000017941 */ /* 0x000fea0003800000 */
.L_x_389:
        /* <DEDUP_REMOVED lines=10> */
.L_x_392:
[----:B------:R-:W-:Y:S05]  /*e3b0*/  BSYNC B1 ;  /* 0x0000000000017941 */ /* 0x000fea0003800000 */
.L_x_391:
        /* <DEDUP_REMOVED lines=11> */
.L_x_394:
[----:B------:R-:W-:Y:S05]  /*e470*/  BSYNC B1 ;  /* 0x0000000000017941 */ /* 0x000fea0003800000 */
.L_x_393:
        /* <DEDUP_REMOVED lines=11> */
.L_x_396:
[----:B------:R-:W-:Y:S05]  /*e530*/  BSYNC B1 ;  /* 0x0000000000017941 */ /* 0x000fea0003800000 */
.L_x_395:
        /* <DEDUP_REMOVED lines=11> */
.L_x_398:
[----:B------:R-:W-:Y:S05]  /*e5f0*/  BSYNC B1 ;  /* 0x0000000000017941 */ /* 0x000fea0003800000 */
.L_x_397:
        /* <DEDUP_REMOVED lines=10> */
.L_x_400:
[----:B------:R-:W-:Y:S05]  /*e6a0*/  BSYNC B1 ;  /* 0x0000000000017941 */ /* 0x000fea0003800000 */
.L_x_399:
        /* <DEDUP_REMOVED lines=11> */
.L_x_402:
[----:B------:R-:W-:Y:S05]  /*e760*/  BSYNC B1 ;  /* 0x0000000000017941 */ /* 0x000fea0003800000 */
.L_x_401:
        /* <DEDUP_REMOVED lines=11> */
.L_x_404:
[----:B------:R-:W-:Y:S05]  /*e820*/  BSYNC B1 ;  /* 0x0000000000017941 */ /* 0x000fea0003800000 */
.L_x_403:
        /* <DEDUP_REMOVED lines=11> */
.L_x_406:
[----:B------:R-:W-:Y:S05]  /*e8e0*/  BSYNC B1 ;  /* 0x0000000000017941 */ /* 0x000fea0003800000 */
.L_x_405:
        /* <DEDUP_REMOVED lines=10> */
.L_x_408:
[----:B------:R-:W-:Y:S05]  /*e990*/  BSYNC B1 ;  /* 0x0000000000017941 */ /* 0x000fea0003800000 */
.L_x_407:
        /* <DEDUP_REMOVED lines=11> */
.L_x_410:
[----:B------:R-:W-:Y:S05]  /*ea50*/  BSYNC B1 ;  /* 0x0000000000017941 */ /* 0x000fea0003800000 */
.L_x_409:
        /* <DEDUP_REMOVED lines=11> */
.L_x_412:
[----:B------:R-:W-:Y:S05]  /*eb10*/  BSYNC B1 ;  /* 0x0000000000017941 */ /* 0x000fea0003800000 */
.L_x_411:
        /* <DEDUP_REMOVED lines=11> */
.L_x_414:
[----:B------:R-:W-:Y:S05]  /*ebd0*/  BSYNC B1 ;  /* 0x0000000000017941 */ /* 0x000fea0003800000 */
.L_x_413:
        /* <DEDUP_REMOVED lines=10> */
.L_x_416:
[----:B------:R-:W-:Y:S05]  /*ec80*/  BSYNC B1 ;  /* 0x0000000000017941 */ /* 0x000fea0003800000 */
.L_x_415:
        /* <DEDUP_REMOVED lines=11> */
.L_x_418:
[----:B------:R-:W-:Y:S05]  /*ed40*/  BSYNC B1 ;  /* 0x0000000000017941 */ /* 0x000fea0003800000 */
.L_x_417:
        /* <DEDUP_REMOVED lines=11> */
.L_x_420:
[----:B------:R-:W-:Y:S05]  /*ee00*/  BSYNC B1 ;  /* 0x0000000000017941 */ /* 0x000fea0003800000 */
.L_x_419:
        /* <DEDUP_REMOVED lines=11> */
.L_x_422:
[----:B------:R-:W-:Y:S05]  /*eec0*/  BSYNC B1 ;  /* 0x0000000000017941 */ /* 0x000fea0003800000 */
.L_x_421:
        /* <DEDUP_REMOVED lines=10> */
.L_x_424:
[----:B------:R-:W-:Y:S05]  /*ef70*/  BSYNC B1 ;  /* 0x0000000000017941 */ /* 0x000fea0003800000 */
.L_x_423:
        /* <DEDUP_REMOVED lines=11> */
.L_x_426:
[----:B------:R-:W-:Y:S05]  /*f030*/  BSYNC B1 ;  /* 0x0000000000017941 */ /* 0x000fea0003800000 */
.L_x_425:
        /* <DEDUP_REMOVED lines=11> */
.L_x_428:
[----:B------:R-:W-:Y:S05]  /*f0f0*/  BSYNC B1 ;  /* 0x0000000000017941 */ /* 0x000fea0003800000 */
.L_x_427:
        /* <DEDUP_REMOVED lines=11> */
.L_x_430:
[----:B------:R-:W-:Y:S05]  /*f1b0*/  BSYNC B1 ;  /* 0x0000000000017941 */ /* 0x000fea0003800000 */
.L_x_429:
        /* <DEDUP_REMOVED lines=10> */
.L_x_432:
[----:B------:R-:W-:Y:S05]  /*f260*/  BSYNC B1 ;  /* 0x0000000000017941 */ /* 0x000fea0003800000 */
.L_x_431:
        /* <DEDUP_REMOVED lines=11> */
.L_x_434:
[----:B------:R-:W-:Y:S05]  /*f320*/  BSYNC B1 ;  /* 0x0000000000017941 */ /* 0x000fea0003800000 */
.L_x_433:
        /* <DEDUP_REMOVED lines=11> */
.L_x_436:
[----:B------:R-:W-:Y:S05]  /*f3e0*/  BSYNC B1 ;  /* 0x0000000000017941 */ /* 0x000fea0003800000 */
.L_x_435:
        /* <DEDUP_REMOVED lines=11> */
.L_x_438:
[----:B------:R-:W-:Y:S05]  /*f4a0*/  BSYNC B1 ;  /* 0x0000000000017941 */ /* 0x000fea0003800000 */
.L_x_437:
        /* <DEDUP_REMOVED lines=10> */
.L_x_440:
[----:B------:R-:W-:Y:S05]  /*f550*/  BSYNC B1 ;  /* 0x0000000000017941 */ /* 0x000fea0003800000 */
.L_x_439:
        /* <DEDUP_REMOVED lines=11> */
.L_x_442:
[----:B------:R-:W-:Y:S05]  /*f610*/  BSYNC B1 ;  /* 0x0000000000017941 */ /* 0x000fea0003800000 */
.L_x_441:
        /* <DEDUP_REMOVED lines=11> */
.L_x_444:
[----:B------:R-:W-:Y:S05]  /*f6d0*/  BSYNC B1 ;  /* 0x0000000000017941 */ /* 0x000fea0003800000 */
.L_x_443:
        /* <DEDUP_REMOVED lines=11> */
.L_x_446:
[----:B------:R-:W-:Y:S05]  /*f790*/  BSYNC B1 ;  /* 0x0000000000017941 */ /* 0x000fea0003800000 */
.L_x_445:
        /* <DEDUP_REMOVED lines=10> */
.L_x_448:
[----:B------:R-:W-:Y:S05]  /*f840*/  BSYNC B1 ;  /* 0x0000000000017941 */ /* 0x000fea0003800000 */
.L_x_447:
        /* <DEDUP_REMOVED lines=11> */
.L_x_450:
[----:B------:R-:W-:Y:S05]  /*f900*/  BSYNC B1 ;  /* 0x0000000000017941 */ /* 0x000fea0003800000 */
.L_x_449:
        /* <DEDUP_REMOVED lines=11> */
.L_x_452:
[----:B------:R-:W-:Y:S05]  /*f9c0*/  BSYNC B1 ;  /* 0x0000000000017941 */ /* 0x000fea0003800000 */
.L_x_451:
        /* <DEDUP_REMOVED lines=11> */
.L_x_454:
[----:B------:R-:W-:Y:S05]  /*fa80*/  BSYNC B1 ;  /* 0x0000000000017941 */ /* 0x000fea0003800000 */
.L_x_453:
        /* <DEDUP_REMOVED lines=10> */
.L_x_456:
[----:B------:R-:W-:Y:S05]  /*fb30*/  BSYNC B1 ;  /* 0x0000000000017941 */ /* 0x000fea0003800000 */
.L_x_455:
        /* <DEDUP_REMOVED lines=11> */
.L_x_458:
[----:B------:R-:W-:Y:S05]  /*fbf0*/  BSYNC B1 ;  /* 0x0000000000017941 */ /* 0x000fea0003800000 */
.L_x_457:
        /* <DEDUP_REMOVED lines=11> */
.L_x_460:
[----:B------:R-:W-:Y:S05]  /*fcb0*/  BSYNC B1 ;  /* 0x0000000000017941 */ /* 0x000fea0003800000 */
.L_x_459:
        /* <DEDUP_REMOVED lines=11> */
.L_x_462:
[----:B------:R-:W-:Y:S05]  /*fd70*/  BSYNC B1 ;  /* 0x0000000000017941 */ /* 0x000fea0003800000 */
.L_x_461:
        /* <DEDUP_REMOVED lines=10> */
.L_x_464:
[----:B------:R-:W-:Y:S05]  /*fe20*/  BSYNC B1 ;  /* 0x0000000000017941 */ /* 0x000fea0003800000 */
.L_x_463:
        /* <DEDUP_REMOVED lines=11> */
.L_x_466:
[----:B------:R-:W-:Y:S05]  /*fee0*/  BSYNC B1 ;  /* 0x0000000000017941 */ /* 0x000fea0003800000 */
.L_x_465:
        /* <DEDUP_REMOVED lines=11> */
.L_x_468:
[----:B------:R-:W-:Y:S05]  /*ffa0*/  BSYNC B1 ;  /* 0x0000000000017941 */ /* 0x000fea0003800000 */
.L_x_467:
        /* <DEDUP_REMOVED lines=11> */
.L_x_470:
[----:B------:R-:W-:Y:S05]  /*10060*/  BSYNC B1 ;  /* 0x0000000000017941 */ /* 0x000fea0003800000 */
.L_x_469:
        /* <DEDUP_REMOVED lines=10> */
.L_x_472:
[----:B------:R-:W-:Y:S05]  /*10110*/  BSYNC B1 ;  /* 0x0000000000017941 */ /* 0x000fea0003800000 */
.L_x_471:
        /* <DEDUP_REMOVED lines=11> */
.L_x_474:
[----:B------:R-:W-:Y:S05]  /*101d0*/  BSYNC B1 ;  /* 0x0000000000017941 */ /* 0x000fea0003800000 */
.L_x_473:
        /* <DEDUP_REMOVED lines=11> */
.L_x_476:
[----:B------:R-:W-:Y:S05]  /*10290*/  BSYNC B1 ;  /* 0x0000000000017941 */ /* 0x000fea0003800000 */
.L_x_475:
        /* <DEDUP_REMOVED lines=11> */
.L_x_478:
[----:B------:R-:W-:Y:S05]  /*10350*/  BSYNC B1 ;  /* 0x0000000000017941 */ /* 0x000fea0003800000 */
.L_x_477:
        /* <DEDUP_REMOVED lines=10> */
.L_x_480:
[----:B------:R-:W-:Y:S05]  /*10400*/  BSYNC B1 ;  /* 0x0000000000017941 */ /* 0x000fea0003800000 */
.L_x_479:
        /* <DEDUP_REMOVED lines=11> */
.L_x_482:
[----:B------:R-:W-:Y:S05]  /*104c0*/  BSYNC B1 ;  /* 0x0000000000017941 */ /* 0x000fea0003800000 */
.L_x_481:
        /* <DEDUP_REMOVED lines=11> */
.L_x_484:
[----:B------:R-:W-:Y:S05]  /*10580*/  BSYNC B1 ;  /* 0x0000000000017941 */ /* 0x000fea0003800000 */
.L_x_483:
        /* <DEDUP_REMOVED lines=11> */
.L_x_486:
[----:B------:R-:W-:Y:S05]  /*10640*/  BSYNC B1 ;  /* 0x0000000000017941 */ /* 0x000fea0003800000 */
.L_x_485:
        /* <DEDUP_REMOVED lines=10> */
.L_x_488:
[----:B------:R-:W-:Y:S05]  /*106f0*/  BSYNC B1 ;  /* 0x0000000000017941 */ /* 0x000fea0003800000 */
.L_x_487:
        /* <DEDUP_REMOVED lines=11> */
.L_x_490:
[----:B------:R-:W-:Y:S05]  /*107b0*/  BSYNC B1 ;  /* 0x0000000000017941 */ /* 0x000fea0003800000 */
.L_x_489:
        /* <DEDUP_REMOVED lines=11> */
.L_x_492:
[----:B------:R-:W-:Y:S05]  /*10870*/  BSYNC B1 ;  /* 0x0000000000017941 */ /* 0x000fea0003800000 */
.L_x_491:
        /* <DEDUP_REMOVED lines=11> */
.L_x_494:
[----:B------:R-:W-:Y:S05]  /*10930*/  BSYNC B1 ;  /* 0x0000000000017941 */ /* 0x000fea0003800000 */
.L_x_493:
        /* <DEDUP_REMOVED lines=10> */
.L_x_496:
[----:B------:R-:W-:Y:S05]  /*109e0*/  BSYNC B1 ;  /* 0x0000000000017941 */ /* 0x000fea0003800000 */
.L_x_495:
        /* <DEDUP_REMOVED lines=11> */
.L_x_498:
[----:B------:R-:W-:Y:S05]  /*10aa0*/  BSYNC B1 ;  /* 0x0000000000017941 */ /* 0x000fea0003800000 */
.L_x_497:
        /* <DEDUP_REMOVED lines=11> */
.L_x_500:
[----:B------:R-:W-:Y:S05]  /*10b60*/  BSYNC B1 ;  /* 0x0000000000017941 */ /* 0x000fea0003800000 */
.L_x_499:
        /* <DEDUP_REMOVED lines=11> */
.L_x_502:
[----:B------:R-:W-:Y:S05]  /*10c20*/  BSYNC B1 ;  /* 0x0000000000017941 */ /* 0x000fea0003800000 */
.L_x_501:
        /* <DEDUP_REMOVED lines=10> */
.L_x_504:
[----:B------:R-:W-:Y:S05]  /*10cd0*/  BSYNC B1 ;  /* 0x0000000000017941 */ /* 0x000fea0003800000 */
.L_x_503:
        /* <DEDUP_REMOVED lines=11> */
.L_x_506:
[----:B------:R-:W-:Y:S05]  /*10d90*/  BSYNC B1 ;  /* 0x0000000000017941 */ /* 0x000fea0003800000 */
.L_x_505:
        /* <DEDUP_REMOVED lines=11> */
.L_x_508:
[----:B------:R-:W-:Y:S05]  /*10e50*/  BSYNC B1 ;  /* 0x0000000000017941 */ /* 0x000fea0003800000 */
.L_x_507:
        /* <DEDUP_REMOVED lines=11> */
.L_x_510:
[----:B------:R-:W-:Y:S05]  /*10f10*/  BSYNC B1 ;  /* 0x0000000000017941 */ /* 0x000fea0003800000 */
.L_x_509:
        /* <DEDUP_REMOVED lines=10> */
.L_x_512:
[----:B------:R-:W-:Y:S05]  /*10fc0*/  BSYNC B1 ;  /* 0x0000000000017941 */ /* 0x000fea0003800000 */
.L_x_511:
        /* <DEDUP_REMOVED lines=11> */
.L_x_514:
[----:B------:R-:W-:Y:S05]  /*11080*/  BSYNC B1 ;  /* 0x0000000000017941 */ /* 0x000fea0003800000 */
.L_x_513:
        /* <DEDUP_REMOVED lines=10> */
.L_x_516:
[----:B------:R-:W-:Y:S05]  /*11130*/  BSYNC B1 ;  /* 0x0000000000017941 */ /* 0x000fea0003800000 */
.L_x_515:
        /* <DEDUP_REMOVED lines=10> */
.L_x_518:
[----:B------:R-:W-:Y:S05]  /*111e0*/  BSYNC B1 ;  /* 0x0000000000017941 */ /* 0x000fea0003800000 */
.L_x_517:
[----:B------:R-:W3:Y:S01]  /*111f0*/  LDL.LU R153, [R1+0x3d8] ;  /* 0x0003d80001997983 */ /* 0x000ee20000300800 */
[----:B-----5:R-:W-:Y:S01]  /*11200*/  HADD2.F32 R152, -RZ, R19.H0_H0 ;  /* 0x20000013ff987230 */ /* 0x020fe20000004100 */
        /* <DEDUP_REMOVED lines=8> */
.L_x_520:
[----:B------:R-:W-:Y:S05]  /*11290*/  BSYNC B1 ;  /* 0x0000000000017941 */ /* 0x000fea0003800000 */
.L_x_519:
[----:B------:R-:W2:Y:S01]  /*112a0*/  LDL.LU R153, [R1+0x3dc] ;  /* 0x0003dc0001997983 */ /* 0x000ea20000300800 */
[----:B---3-5:R-:W-:Y:S01]  /*112b0*/  HADD2.F32 R152, -RZ, R19.H0_H0 ;  /* 0x20000013ff987230 */ /* 0x028fe20000004100 */
        /* <DEDUP_REMOVED lines=8> */
.L_x_522:
[----:B------:R-:W-:Y:S05]  /*11340*/  BSYNC B1 ;  /* 0x0000000000017941 */ /* 0x000fea0003800000 */
.L_x_521:
[----:B------:R-:W4:Y:S01]  /*11350*/  LDL.LU R153, [R1+0x3e0] ;  /* 0x0003e00001997983 */ /* 0x000f220000300800 */
[----:B--2--5:R-:W-:Y:S01]  /*11360*/  HADD2.F32 R152, -RZ, R19.H0_H0 ;  /* 0x20000013ff987230 */ /* 0x024fe20000004100 */
[----:B------:R-:W-:Y:S01]  /*11370*/  ISETP.GT.AND P5, PT, R0, 0x80, P2 ;  /* 0x000000800000780c */ /* 0x000fe200017a4270 */
[----:B------:R-:W-:Y:S03]  /*11380*/  BSSY B1, `(.L_x_523) ;  /* 0x0000007000017945 */ /* 0x000fe60003800000 */
[----:B------:R-:W-:-:S04]  /*11390*/  FMUL R152, R152, R16 ;  /* 0x0000001098987220 */ /* 0x000fc80000400000 */
[----:B----4-:R-:W-:-:S05]  /*113a0*/  FFMA R152, R153, R2, R152 ;  /* 0x0000000299987223 */ /* 0x010fca0000000098 */
[----:B------:R-:W-:-:S05]  /*113b0*/  F2FP.F16.F32.PACK_AB R152, RZ, R152 ;  /* 0x00000098ff98723e */ /* 0x000fca00000000ff */
[----:B------:R2:W-:Y:S01]  /*113c0*/  @P4 STG.E.U16 desc[UR36][R20.64+0x1e0], R152 ;  /* 0x0001e09814004986 */ /* 0x0005e2000c101524 */
[----:B------:R-:W-:Y:S05]  /*113d0*/  @!P5 BRA `(.L_x_524) ;  /* 0x000000000004d947 */ /* 0x000fea0003800000 */
[----:B------:R4:W5:Y:S02]  /*113e0*/  LDG.E.LTC128B.U16 R19, desc[UR36][R10.64+0x1e2] ;  /* 0x0001e2240a137981 */ /* 0x000964000c1e1520 */
.L_x_524:
[----:B------:R-:W-:Y:S05]  /*113f0*/  BSYNC B1 ;  /* 0x0000000000017941 */ /* 0x000fea0003800000 */
.L_x_523:
[----:B------:R-:W3:Y:S01]  /*11400*/  LDL.LU R153, [R1+0x3e4] ;  /* 0x0003e40001997983 */ /* 0x000ee20000300800 */
[----:B--2--5:R-:W-:Y:S01]  /*11410*/  HADD2.F32 R152, -RZ, R19.H0_H0 ;  /* 0x20000013ff987230 */ /* 0x024fe20000004100 */
        /* <DEDUP_REMOVED lines=8> */
.L_x_526:
[----:B------:R-:W-:Y:S05]  /*114a0*/  BSYNC B1 ;  /* 0x0000000000017941 */ /* 0x000fea0003800000 */
.L_x_525:
        /* <DEDUP_REMOVED lines=10> */
.L_x_528:
[----:B------:R-:W-:Y:S05]  /*11550*/  BSYNC B1 ;  /* 0x0000000000017941 */ /* 0x000fea0003800000 */
.L_x_527:
        /* <DEDUP_REMOVED lines=10> */
.L_x_530:
[----:B------:R-:W-:Y:S05]  /*11600*/  BSYNC B1 ;  /* 0x0000000000017941 */ /* 0x000fea0003800000 */
.L_x_529:
        /* <DEDUP_REMOVED lines=10> */
.L_x_532:
[----:B------:R-:W-:Y:S05]  /*116b0*/  BSYNC B1 ;  /* 0x0000000000017941 */ /* 0x000fea0003800000 */
.L_x_531:
        /* <DEDUP_REMOVED lines=10> */
.L_x_534:
[----:B------:R-:W-:Y:S05]  /*11760*/  BSYNC B1 ;  /* 0x0000000000017941 */ /* 0x000fea0003800000 */
.L_x_533:
        /* <DEDUP_REMOVED lines=10> */
.L_x_536:
[----:B------:R-:W-:Y:S05]  /*11810*/  BSYNC B1 ;  /* 0x0000000000017941 */ /* 0x000fea0003800000 */
.L_x_535:
[----:B------:R-:W3:Y:S01]  /*11820*/  LDL.LU R153, [R1+0x3fc] ;  /* 0x0003fc0001997983 */ /* 0x000ee20000300800 */
[----:B--2--5:R-:W-:Y:S01]  /*11830*/  HADD2.F32 R152, -RZ, R19.H0_H0 ;  /* 0x20000013ff987230 */ /* 0x024fe20000004100 */
        /* <DEDUP_REMOVED lines=11> */
.L_x_538:
[----:B------:R-:W-:Y:S05]  /*118f0*/  BSYNC B1 ;  /* 0x0000000000017941 */ /* 0x000fea0003800000 */
.L_x_537:
[----:B--2---:R-:W2:Y:S01]  /*11900*/  LDL.LU R23, [R1] ;  /* 0x0000000001177983 */ /* 0x004ea20000300800 */
[----:B-----5:R-:W-:Y:S01]  /*11910*/  HADD2.F32 R22, -RZ, R19.H0_H0 ;  /* 0x20000013ff167230 */ /* 0x020fe20000004100 */
        /* <DEDUP_REMOVED lines=11> */
.L_x_540:
[----:B------:R-:W-:Y:S05]  /*119d0*/  BSYNC B1 ;  /* 0x0000000000017941 */ /* 0x000fea0003800000 */
.L_x_539:
        /* <DEDUP_REMOVED lines=10> */
.L_x_542:
[----:B------:R-:W-:Y:S05]  /*11a80*/  BSYNC B1 ;  /* 0x0000000000017941 */ /* 0x000fea0003800000 */
.L_x_541:
        /* <DEDUP_REMOVED lines=10> */
.L_x_544:
[----:B------:R-:W-:Y:S05]  /*11b30*/  BSYNC B1 ;  /* 0x0000000000017941 */ /* 0x000fea0003800000 */
.L_x_543:
        /* <DEDUP_REMOVED lines=13> */
.L_x_546:
[----:B------:R-:W-:Y:S05]  /*11c10*/  BSYNC B1 ;  /* 0x0000000000017941 */ /* 0x000fea0003800000 */
.L_x_545:
[----:B------:R-:W4:Y:S01]  /*11c20*/  LDL.LU R23, [R1+0x10] ;  /* 0x0000100001177983 */ /* 0x000f220000300800 */
[----:B--2--5:R-:W-:Y:S01]  /*11c30*/  HADD2.F32 R22, -RZ, R19.H0_H0 ;  /* 0x20000013ff167230 */ /* 0x024fe20000004100 */
[----:B------:R-:W-:Y:S01]  /*11c40*/  IADD3 R152, P0, P2, R164, R4, R154 ;  /* 0x00000004a4987210 */ /* 0x000fe20007a1e09a */
[----:B------:R-:W-:Y:S01]  /*11c50*/  BSSY B1, `(.L_x_547) ;  /* 0x000000c000017945 */ /* 0x000fe20003800000 */
[----:B------:R-:W-:Y:S02]  /*11c60*/  ISETP.GT.AND P3, PT, R3, 0x109, PT ;  /* 0x000001090300780c */ /* 0x000fe40003f64270 */
[----:B------:R-:W-:Y:S01]  /*11c70*/  FMUL R22, R22, R16 ;  /* 0x0000001016167220 */ /* 0x000fe20000400000 */
[----:B------:R-:W-:Y:S02]  /*11c80*/  IADD3.X R153, R165, R5, R155, P0, P2 ;  /* 0x00000005a5997210 */ /* 0x000fe400007e449b */
[----:B------:R-:W-:Y:S02]  /*11c90*/  ISETP.GT.AND P0, PT, R0, RZ, P3 ;  /* 0x000000ff0000720c */ /* 0x000fe40001f04270 */
[----:B------:R-:W-:-:S06]  /*11ca0*/  LOP3.LUT R17, R17, 0xfffffff7, RZ, 0xc0, !PT ;  /* 0xfffffff711117812 */ /* 0x000fcc00078ec0ff */
[----:B------:R-:W-:Y:S01]  /*11cb0*/  @P3 LOP3.LUT R17, R17, 0x8, RZ, 0xfc, !PT ;  /* 0x0000000811113812 */ /* 0x000fe200078efcff */
[----:B----4-:R-:W-:-:S05]  /*11cc0*/  FFMA R22, R23, R2, R22 ;  /* 0x0000000217167223 */ /* 0x010fca0000000016 */
[----:B------:R-:W-:-:S05]  /*11cd0*/  F2FP.F16.F32.PACK_AB R22, RZ, R22 ;  /* 0x00000016ff16723e */ /* 0x000fca00000000ff */
[----:B------:R2:W-:Y:S01]  /*11ce0*/  @P1 STG.E.U16 desc[UR36][R4.64+0x210], R22 ;  /* 0x0002101604001986 */ /* 0x0005e2000c101524 */
[----:B------:R-:W-:Y:S05]  /*11cf0*/  @!P0 BRA `(.L_x_548) ;  /* 0x0000000000048947 */ /* 0x000fea0003800000 */
[----:B------:R4:W5:Y:S02]  /*11d00*/  LDG.E.LTC128B.U16 R19, desc[UR36][R14.64+0x212] ;  /* 0x000212240e137981 */ /* 0x000964000c1e1520 */
.L_x_548:
[----:B------:R-:W-:Y:S05]  /*11d10*/  BSYNC B1 ;  /* 0x0000000000017941 */ /* 0x000fea0003800000 */
.L_x_547:
        /* <DEDUP_REMOVED lines=10> */
.L_x_550:
[----:B------:R-:W-:Y:S05]  /*11dc0*/  BSYNC B1 ;  /* 0x0000000000017941 */ /* 0x000fea0003800000 */
.L_x_549:
        /* <DEDUP_REMOVED lines=10> */
.L_x_552:
[----:B------:R-:W-:Y:S05]  /*11e70*/  BSYNC B1 ;  /* 0x0000000000017941 */ /* 0x000fea0003800000 */
.L_x_551:
[----:B------:R-:W3:Y:S01]  /*11e80*/  LDL.LU R23, [R1+0x1c] ;  /* 0x00001c0001177983 */ /* 0x000ee20000300800 */
[----:B--2--5:R-:W-:Y:S01]  /*11e90*/  HADD2.F32 R22, -RZ, R19.H0_H0 ;  /* 0x20000013ff167230 */ /* 0x024fe20000004100 */
        /* <DEDUP_REMOVED lines=9> */
[----:B--2---:R-:W-:Y:S05]  /*11f30*/  @!P0 BRA `(.L_x_554) ;  /* 0x0000000000048947 */ /* 0x004fea0003800000 */
[----:B------:R2:W5:Y:S02]  /*11f40*/  LDG.E.LTC128B.U16 R19, desc[UR36][R14.64+0x220] ;  /* 0x000220240e137981 */ /* 0x000564000c1e1520 */
.L_x_554:
[----:B------:R-:W-:Y:S05]  /*11f50*/  BSYNC B1 ;  /* 0x0000000000017941 */ /* 0x000fea0003800000 */
.L_x_553:
        /* <DEDUP_REMOVED lines=9> */
[----:B------:R3:W-:Y:S02]  /*11ff0*/  @P0 STG.E.U16 desc[UR36][R4.64+0x220], R22 ;  /* 0x0002201604000986 */ /* 0x0007e4000c101524 */
[----:B---3--:R-:W-:-:S05]  /*12000*/  IADD3 R22, P0, R164, R20, RZ ;  /* 0x00000014a4167210 */ /* 0x008fca0007f1e0ff */
[----:B------:R-:W-:Y:S01]  /*12010*/  IMAD.X R23, R165, 0x1, R21, P0 ;  /* 0x00000001a5177824 */ /* 0x000fe200000e0615 */
[----:B------:R-:W-:-:S13]  /*12020*/  ISETP.GT.AND P0, PT, R0, RZ, P1 ;  /* 0x000000ff0000720c */ /* 0x000fda0000f04270 */
[----:B------:R-:W-:Y:S05]  /*12030*/  @!P0 BRA `(.L_x_556) ;  /* 0x0000000000048947 */ /* 0x000fea0003800000 */
[----:B------:R3:W5:Y:S02]  /*12040*/  LDG.E.LTC128B.U16 R19, desc[UR36][R14.64+0x222] ;  /* 0x000222240e137981 */ /* 0x000764000c1e1520 */
.L_x_556:
[----:B------:R-:W-:Y:S05]  /*12050*/  BSYNC B1 ;  /* 0x0000000000017941 */ /* 0x000fea0003800000 */
.L_x_555:
        /* <DEDUP_REMOVED lines=10> */
.L_x_558:
[----:B------:R-:W-:Y:S05]  /*12100*/  BSYNC B1 ;  /* 0x0000000000017941 */ /* 0x000fea0003800000 */
.L_x_557:
        /* <DEDUP_REMOVED lines=10> */
.L_x_560:
[----:B------:R-:W-:Y:S05]  /*121b0*/  BSYNC B1 ;  /* 0x0000000000017941 */ /* 0x000fea0003800000 */
.L_x_559:
        /* <DEDUP_REMOVED lines=13> */
.L_x_562:
[----:B------:R-:W-:Y:S05]  /*12290*/  BSYNC B1 ;  /* 0x0000000000017941 */ /* 0x000fea0003800000 */
.L_x_561:
        /* <DEDUP_REMOVED lines=13> */
.L_x_564:
[----:B------:R-:W-:Y:S05]  /*12370*/  BSYNC B1 ;  /* 0x0000000000017941 */ /* 0x000fea0003800000 */
.L_x_563:
        /* <DEDUP_REMOVED lines=10> */
.L_x_566:
[----:B------:R-:W-:Y:S05]  /*12420*/  BSYNC B1 ;  /* 0x0000000000017941 */ /* 0x000fea0003800000 */
.L_x_565:
        /* <DEDUP_REMOVED lines=10> */
.L_x_568:
[----:B------:R-:W-:Y:S05]  /*124d0*/  BSYNC B1 ;  /* 0x0000000000017941 */ /* 0x000fea0003800000 */
.L_x_567:
        /* <DEDUP_REMOVED lines=13> */
.L_x_570:
[----:B------:R-:W-:Y:S05]  /*125b0*/  BSYNC B1 ;  /* 0x0000000000017941 */ /* 0x000fea0003800000 */
.L_x_569:
        /* <DEDUP_REMOVED lines=13> */
.L_x_572:
[----:B------:R-:W-:Y:S05]  /*12690*/  BSYNC B1 ;  /* 0x0000000000017941 */ /* 0x000fea0003800000 */
.L_x_571:
        /* <DEDUP_REMOVED lines=10> */
.L_x_574:
[----:B------:R-:W-:Y:S05]  /*12740*/  BSYNC B1 ;  /* 0x0000000000017941 */ /* 0x000fea0003800000 */
.L_x_573:
        /* <DEDUP_REMOVED lines=10> */
.L_x_576:
[----:B------:R-:W-:Y:S05]  /*127f0*/  BSYNC B1 ;  /* 0x0000000000017941 */ /* 0x000fea0003800000 */
.L_x_575:
        /* <DEDUP_REMOVED lines=13> */
.L_x_578:
[----:B------:R-:W-:Y:S05]  /*128d0*/  BSYNC B1 ;  /* 0x0000000000017941 */ /* 0x000fea0003800000 */
.L_x_577:
        /* <DEDUP_REMOVED lines=13> */
.L_x_580:
[----:B------:R-:W-:Y:S05]  /*129b0*/  BSYNC B1 ;  /* 0x0000000000017941 */ /* 0x000fea0003800000 */
.L_x_579:
        /* <DEDUP_REMOVED lines=10> */
.L_x_582:
[----:B------:R-:W-:Y:S05]  /*12a60*/  BSYNC B1 ;  /* 0x0000000000017941 */ /* 0x000fea0003800000 */
.L_x_581:
        /* <DEDUP_REMOVED lines=10> */
.L_x_584:
[----:B------:R-:W-:Y:S05]  /*12b10*/  BSYNC B1 ;  /* 0x0000000000017941 */ /* 0x000fea0003800000 */
.L_x_583:
        /* <DEDUP_REMOVED lines=13> */
.L_x_586:
[----:B------:R-:W-:Y:S05]  /*12bf0*/  BSYNC B1 ;  /* 0x0000000000017941 */ /* 0x000fea0003800000 */
.L_x_585:
        /* <DEDUP_REMOVED lines=13> */
.L_x_588:
[----:B------:R-:W-:Y:S05]  /*12cd0*/  BSYNC B1 ;  /* 0x0000000000017941 */ /* 0x000fea0003800000 */
.L_x_587:
        /* <DEDUP_REMOVED lines=10> */
.L_x_590:
[----:B------:R-:W-:Y:S05]  /*12d80*/  BSYNC B1 ;  /* 0x0000000000017941 */ /* 0x000fea0003800000 */
.L_x_589:
        /* <DEDUP_REMOVED lines=10> */
.L_x_592:
[----:B------:R-:W-:Y:S05]  /*12e30*/  BSYNC B1 ;  /* 0x0000000000017941 */ /* 0x000fea0003800000 */
.L_x_591:
        /* <DEDUP_REMOVED lines=13> */
.L_x_594:
[----:B------:R-:W-:Y:S05]  /*12f10*/  BSYNC B1 ;  /* 0x0000000000017941 */ /* 0x000fea0003800000 */
.L_x_593:
        /* <DEDUP_REMOVED lines=13> */
.L_x_596:
[----:B------:R-:W-:Y:S05]  /*12ff0*/  BSYNC B1 ;  /* 0x0000000000017941 */ /* 0x000fea0003800000 */
.L_x_595:
        /* <DEDUP_REMOVED lines=10> */
.L_x_598:
[----:B------:R-:W-:Y:S05]  /*130a0*/  BSYNC B1 ;  /* 0x0000000000017941 */ /* 0x000fea0003800000 */
.L_x_597:
        /* <DEDUP_REMOVED lines=10> */
.L_x_600:
[----:B------:R-:W-:Y:S05]  /*13150*/  BSYNC B1 ;  /* 0x0000000000017941 */ /* 0x000fea0003800000 */
.L_x_599:
        /* <DEDUP_REMOVED lines=13> */
.L_x_602:
[----:B------:R-:W-:Y:S05]  /*13230*/  BSYNC B1 ;  /* 0x0000000000017941 */ /* 0x000fea0003800000 */
.L_x_601:
        /* <DEDUP_REMOVED lines=13> */
.L_x_604:
[----:B------:R-:W-:Y:S05]  /*13310*/  BSYNC B1 ;  /* 0x0000000000017941 */ /* 0x000fea0003800000 */
.L_x_603:
        /* <DEDUP_REMOVED lines=10> */
.L_x_606:
[----:B------:R-:W-:Y:S05]  /*133c0*/  BSYNC B1 ;  /* 0x0000000000017941 */ /* 0x000fea0003800000 */
.L_x_605:
        /* <DEDUP_REMOVED lines=10> */
.L_x_608:
[----:B------:R-:W-:Y:S05]  /*13470*/  BSYNC B1 ;  /* 0x0000000000017941 */ /* 0x000fea0003800000 */
.L_x_607:
        /* <DEDUP_REMOVED lines=13> */
.L_x_610:
[----:B------:R-:W-:Y:S05]  /*13550*/  BSYNC B1 ;  /* 0x0000000000017941 */ /* 0x000fea0003800000 */
.L_x_609:
        /* <DEDUP_REMOVED lines=13> */
.L_x_612:
[----:B------:R-:W-:Y:S05]  /*13630*/  BSYNC B1 ;  /* 0x0000000000017941 */ /* 0x000fea0003800000 */
.L_x_611:
        /* <DEDUP_REMOVED lines=10> */
.L_x_614:
[----:B------:R-:W-:Y:S05]  /*136e0*/  BSYNC B1 ;  /* 0x0000000000017941 */ /* 0x000fea0003800000 */
.L_x_613:
        /* <DEDUP_REMOVED lines=10> */
.L_x_616:
[----:B------:R-:W-:Y:S05]  /*13790*/  BSYNC B1 ;  /* 0x0000000000017941 */ /* 0x000fea0003800000 */
.L_x_615:
        /* <DEDUP_REMOVED lines=13> */
.L_x_618:
[----:B------:R-:W-:Y:S05]  /*13870*/  BSYNC B1 ;  /* 0x0000000000017941 */ /* 0x000fea0003800000 */
.L_x_617:
        /* <DEDUP_REMOVED lines=13> */
.L_x_620:
[----:B------:R-:W-:Y:S05]  /*13950*/  BSYNC B1 ;  /* 0x0000000000017941 */ /* 0x000fea0003800000 */
.L_x_619:
        /* <DEDUP_REMOVED lines=10> */
.L_x_622:
[----:B------:R-:W-:Y:S05]  /*13a00*/  BSYNC B1 ;  /* 0x0000000000017941 */ /* 0x000fea0003800000 */
.L_x_621:
        /* <DEDUP_REMOVED lines=10> */
.L_x_624:
[----:B------:R-:W-:Y:S05]  /*13ab0*/  BSYNC B1 ;  /* 0x0000000000017941 */ /* 0x000fea0003800000 */
.L_x_623:
        /* <DEDUP_REMOVED lines=13> */
.L_x_626:
[----:B------:R-:W-:Y:S05]  /*13b90*/  BSYNC B1 ;  /* 0x0000000000017941 */ /* 0x000fea0003800000 */
.L_x_625:
        /* <DEDUP_REMOVED lines=13> */
.L_x_628:
[----:B------:R-:W-:Y:S05]  /*13c70*/  BSYNC B1 ;  /* 0x0000000000017941 */ /* 0x000fea0003800000 */
.L_x_627:
        /* <DEDUP_REMOVED lines=10> */
.L_x_630:
[----:B------:R-:W-:Y:S05]  /*13d20*/  BSYNC B1 ;  /* 0x0000000000017941 */ /* 0x000fea0003800000 */
.L_x_629:
        /* <DEDUP_REMOVED lines=10> */
.L_x_632:
[----:B------:R-:W-:Y:S05]  /*13dd0*/  BSYNC B1 ;  /* 0x0000000000017941 */ /* 0x000fea0003800000 */
.L_x_631:
        /* <DEDUP_REMOVED lines=13> */
.L_x_634:
[----:B------:R-:W-:Y:S05]  /*13eb0*/  BSYNC B1 ;  /* 0x0000000000017941 */ /* 0x000fea0003800000 */
.L_x_633:
        /* <DEDUP_REMOVED lines=13> */
.L_x_636:
[----:B------:R-:W-:Y:S05]  /*13f90*/  BSYNC B1 ;  /* 0x0000000000017941 */ /* 0x000fea0003800000 */
.L_x_635:
        /* <DEDUP_REMOVED lines=10> */
.L_x_638:
[----:B------:R-:W-:Y:S05]  /*14040*/  BSYNC B1 ;  /* 0x0000000000017941 */ /* 0x000fea0003800000 */
.L_x_637:
        /* <DEDUP_REMOVED lines=10> */
.L_x_640:
[----:B------:R-:W-:Y:S05]  /*140f0*/  BSYNC B1 ;  /* 0x0000000000017941 */ /* 0x000fea0003800000 */
.L_x_639:
        /* <DEDUP_REMOVED lines=13> */
.L_x_642:
[----:B------:R-:W-:Y:S05]  /*141d0*/  BSYNC B1 ;  /* 0x0000000000017941 */ /* 0x000fea0003800000 */
.L_x_641:
        /* <DEDUP_REMOVED lines=13> */
.L_x_644:
[----:B------:R-:W-:Y:S05]  /*142b0*/  BSYNC B1 ;  /* 0x0000000000017941 */ /* 0x000fea0003800000 */
.L_x_643:
        /* <DEDUP_REMOVED lines=10> */
.L_x_646:
[----:B------:R-:W-:Y:S05]  /*14360*/  BSYNC B1 ;  /* 0x0000000000017941 */ /* 0x000fea0003800000 */
.L_x_645:
        /* <DEDUP_REMOVED lines=10> */
.L_x_648:
[----:B------:R-:W-:Y:S05]  /*14410*/  BSYNC B1 ;  /* 0x0000000000017941 */ /* 0x000fea0003800000 */
.L_x_647:
        /* <DEDUP_REMOVED lines=13> */
.L_x_650:
[----:B------:R-:W-:Y:S05]  /*144f0*/  BSYNC B1 ;  /* 0x0000000000017941 */ /* 0x000fea0003800000 */
.L_x_649:
        /* <DEDUP_REMOVED lines=13> */
.L_x_652:
[----:B------:R-:W-:Y:S05]  /*145d0*/  BSYNC B1 ;  /* 0x0000000000017941 */ /* 0x000fea0003800000 */
.L_x_651:
        /* <DEDUP_REMOVED lines=10> */
.L_x_654:
[----:B------:R-:W-:Y:S05]  /*14680*/  BSYNC B1 ;  /* 0x0000000000017941 */ /* 0x000fea0003800000 */
.L_x_653:
        /* <DEDUP_REMOVED lines=10> */
.L_x_656:
[----:B------:R-:W-:Y:S05]  /*14730*/  BSYNC B1 ;  /* 0x0000000000017941 */ /* 0x000fea0003800000 */
.L_x_655:
        /* <DEDUP_REMOVED lines=13> */
.L_x_658:
[----:B------:R-:W-:Y:S05]  /*14810*/  BSYNC B1 ;  /* 0x0000000000017941 */ /* 0x000fea0003800000 */
.L_x_657:
        /* <DEDUP_REMOVED lines=13> */
.L_x_660:
[----:B------:R-:W-:Y:S05]  /*148f0*/  BSYNC B1 ;  /* 0x0000000000017941 */ /* 0x000fea0003800000 */
.L_x_659:
        /* <DEDUP_REMOVED lines=10> */
.L_x_662:
[----:B------:R-:W-:Y:S05]  /*149a0*/  BSYNC B1 ;  /* 0x0000000000017941 */ /* 0x000fea0003800000 */
.L_x_661:
        /* <DEDUP_REMOVED lines=10> */
.L_x_664:
[----:B------:R-:W-:Y:S05]  /*14a50*/  BSYNC B1 ;  /* 0x0000000000017941 */ /* 0x000fea0003800000 */
.L_x_663:
        /* <DEDUP_REMOVED lines=13> */
.L_x_666:
[----:B------:R-:W-:Y:S05]  /*14b30*/  BSYNC B1 ;  /* 0x0000000000017941 */ /* 0x000fea0003800000 */
.L_x_665:
        /* <DEDUP_REMOVED lines=13> */
.L_x_668:
[----:B------:R-:W-:Y:S05]  /*14c10*/  BSYNC B1 ;  /* 0x0000000000017941 */ /* 0x000fea0003800000 */
.L_x_667:
        /* <DEDUP_REMOVED lines=10> */
.L_x_670:
[----:B------:R-:W-:Y:S05]  /*14cc0*/  BSYNC B1 ;  /* 0x0000000000017941 */ /* 0x000fea0003800000 */
.L_x_669:
        /* <DEDUP_REMOVED lines=10> */
.L_x_672:
[----:B------:R-:W-:Y:S05]  /*14d70*/  BSYNC B1 ;  /* 0x0000000000017941 */ /* 0x000fea0003800000 */
.L_x_671:
        /* <DEDUP_REMOVED lines=13> */
.L_x_674:
[----:B------:R-:W-:Y:S05]  /*14e50*/  BSYNC B1 ;  /* 0x0000000000017941 */ /* 0x000fea0003800000 */
.L_x_673:
        /* <DEDUP_REMOVED lines=13> */
.L_x_676:
[----:B------:R-:W-:Y:S05]  /*14f30*/  BSYNC B1 ;  /* 0x0000000000017941 */ /* 0x000fea0003800000 */
.L_x_675:
        /* <DEDUP_REMOVED lines=10> */
.L_x_678:
[----:B------:R-:W-:Y:S05]  /*14fe0*/  BSYNC B1 ;  /* 0x0000000000017941 */ /* 0x000fea0003800000 */
.L_x_677:
        /* <DEDUP_REMOVED lines=10> */
.L_x_680:
[----:B------:R-:W-:Y:S05]  /*15090*/  BSYNC B1 ;  /* 0x0000000000017941 */ /* 0x000fea0003800000 */
.L_x_679:
        /* <DEDUP_REMOVED lines=13> */
.L_x_682:
[----:B------:R-:W-:Y:S05]  /*15170*/  BSYNC B1 ;  /* 0x0000000000017941 */ /* 0x000fea0003800000 */
.L_x_681:
        /* <DEDUP_REMOVED lines=13> */
.L_x_684:
[----:B------:R-:W-:Y:S05]  /*15250*/  BSYNC B1 ;  /* 0x0000000000017941 */ /* 0x000fea0003800000 */
.L_x_683:
        /* <DEDUP_REMOVED lines=10> */
.L_x_686:
[----:B------:R-:W-:Y:S05]  /*15300*/  BSYNC B1 ;  /* 0x0000000000017941 */ /* 0x000fea0003800000 */
.L_x_685:
        /* <DEDUP_REMOVED lines=10> */
.L_x_688:
[----:B------:R-:W-:Y:S05]  /*153b0*/  BSYNC B1 ;  /* 0x0000000000017941 */ /* 0x000fea0003800000 */
.L_x_687:
        /* <DEDUP_REMOVED lines=13> */
.L_x_690:
[----:B------:R-:W-:Y:S05]  /*15490*/  BSYNC B1 ;  /* 0x0000000000017941 */ /* 0x000fea0003800000 */
.L_x_689:
        /* <DEDUP_REMOVED lines=13> */
.L_x_692:
[----:B------:R-:W-:Y:S05]  /*15570*/  BSYNC B1 ;  /* 0x0000000000017941 */ /* 0x000fea0003800000 */
.L_x_691:
        /* <DEDUP_REMOVED lines=10> */
.L_x_694:
[----:B------:R-:W-:Y:S05]  /*15620*/  BSYNC B1 ;  /* 0x0000000000017941 */ /* 0x000fea0003800000 */
.L_x_693:
        /* <DEDUP_REMOVED lines=10> */
.L_x_696:
[----:B------:R-:W-:Y:S05]  /*156d0*/  BSYNC B1 ;  /* 0x0000000000017941 */ /* 0x000fea0003800000 */
.L_x_695:
        /* <DEDUP_REMOVED lines=13> */
.L_x_698:
[----:B------:R-:W-:Y:S05]  /*157b0*/  BSYNC B1 ;  /* 0x0000000000017941 */ /* 0x000fea0003800000 */
.L_x_697:
        /* <DEDUP_REMOVED lines=13> */
.L_x_700:
[----:B------:R-:W-:Y:S05]  /*15890*/  BSYNC B1 ;  /* 0x0000000000017941 */ /* 0x000fea0003800000 */
.L_x_699:
        /* <DEDUP_REMOVED lines=10> */
.L_x_702:
[----:B------:R-:W-:Y:S05]  /*15940*/  BSYNC B1 ;  /* 0x0000000000017941 */ /* 0x000fea0003800000 */
.L_x_701:
        /* <DEDUP_REMOVED lines=10> */
.L_x_704:
[----:B------:R-:W-:Y:S05]  /*159f0*/  BSYNC B1 ;  /* 0x0000000000017941 */ /* 0x000fea0003800000 */
.L_x_703:
        /* <DEDUP_REMOVED lines=13> */
.L_x_706:
[----:B------:R-:W-:Y:S05]  /*15ad0*/  BSYNC B1 ;  /* 0x0000000000017941 */ /* 0x000fea0003800000 */
.L_x_705:
        /* <DEDUP_REMOVED lines=13> */
.L_x_708:
[----:B------:R-:W-:Y:S05]  /*15bb0*/  BSYNC B1 ;  /* 0x0000000000017941 */ /* 0x000fea0003800000 */
.L_x_707:
        /* <DEDUP_REMOVED lines=10> */
.L_x_710:
[----:B------:R-:W-:Y:S05]  /*15c60*/  BSYNC B1 ;  /* 0x0000000000017941 */ /* 0x000fea0003800000 */
.L_x_709:
        /* <DEDUP_REMOVED lines=10> */
.L_x_712:
[----:B------:R-:W-:Y:S05]  /*15d10*/  BSYNC B1 ;  /* 0x0000000000017941 */ /* 0x000fea0003800000 */
.L_x_711:
        /* <DEDUP_REMOVED lines=13> */
.L_x_714:
[----:B------:R-:W-:Y:S05]  /*15df0*/  BSYNC B1 ;  /* 0x0000000000017941 */ /* 0x000fea0003800000 */
.L_x_713:
        /* <DEDUP_REMOVED lines=13> */
.L_x_716:
[----:B------:R-:W-:Y:S05]  /*15ed0*/  BSYNC B1 ;  /* 0x0000000000017941 */ /* 0x000fea0003800000 */
.L_x_715:
        /* <DEDUP_REMOVED lines=10> */
.L_x_718:
[----:B------:R-:W-:Y:S05]  /*15f80*/  BSYNC B1 ;  /* 0x0000000000017941 */ /* 0x000fea0003800000 */
.L_x_717:
        /* <DEDUP_REMOVED lines=10> */
.L_x_720:
[----:B------:R-:W-:Y:S05]  /*16030*/  BSYNC B1 ;  /* 0x0000000000017941 */ /* 0x000fea0003800000 */
.L_x_719:
        /* <DEDUP_REMOVED lines=13> */
.L_x_722:
[----:B------:R-:W-:Y:S05]  /*16110*/  BSYNC B1 ;  /* 0x0000000000017941 */ /* 0x000fea0003800000 */
.L_x_721:
        /* <DEDUP_REMOVED lines=13> */
.L_x_724:
[----:B------:R-:W-:Y:S05]  /*161f0*/  BSYNC B1 ;  /* 0x0000000000017941 */ /* 0x000fea0003800000 */
.L_x_723:
        /* <DEDUP_REMOVED lines=10> */
.L_x_726:
[----:B------:R-:W-:Y:S05]  /*162a0*/  BSYNC B1 ;  /* 0x0000000000017941 */ /* 0x000fea0003800000 */
.L_x_725:
        /* <DEDUP_REMOVED lines=10> */
.L_x_728:
[----:B------:R-:W-:Y:S05]  /*16350*/  BSYNC B1 ;  /* 0x0000000000017941 */ /* 0x000fea0003800000 */
.L_x_727:
        /* <DEDUP_REMOVED lines=13> */
.L_x_730:
[----:B------:R-:W-:Y:S05]  /*16430*/  BSYNC B1 ;  /* 0x0000000000017941 */ /* 0x000fea0003800000 */
.L_x_729:
        /* <DEDUP_REMOVED lines=13> */
.L_x_732:
[----:B------:R-:W-:Y:S05]  /*16510*/  BSYNC B1 ;  /* 0x0000000000017941 */ /* 0x000fea0003800000 */
.L_x_731:
        /* <DEDUP_REMOVED lines=10> */
.L_x_734:
[----:B------:R-:W-:Y:S05]  /*165c0*/  BSYNC B1 ;  /* 0x0000000000017941 */ /* 0x000fea0003800000 */
.L_x_733:
        /* <DEDUP_REMOVED lines=10> */
.L_x_736:
[----:B------:R-:W-:Y:S05]  /*16670*/  BSYNC B1 ;  /* 0x0000000000017941 */ /* 0x000fea0003800000 */
.L_x_735:
        /* <DEDUP_REMOVED lines=13> */
.L_x_738:
[----:B------:R-:W-:Y:S05]  /*16750*/  BSYNC B1 ;  /* 0x0000000000017941 */ /* 0x000fea0003800000 */
.L_x_737:
        /* <DEDUP_REMOVED lines=13> */
.L_x_740:
[----:B------:R-:W-:Y:S05]  /*16830*/  BSYNC B1 ;  /* 0x0000000000017941 */ /* 0x000fea0003800000 */
.L_x_739:
        /* <DEDUP_REMOVED lines=10> */
.L_x_742:
[----:B------:R-:W-:Y:S05]  /*168e0*/  BSYNC B1 ;  /* 0x0000000000017941 */ /* 0x000fea0003800000 */
.L_x_741:
        /* <DEDUP_REMOVED lines=10> */
.L_x_744:
[----:B------:R-:W-:Y:S05]  /*16990*/  BSYNC B1 ;  /* 0x0000000000017941 */ /* 0x000fea0003800000 */
.L_x_743:
        /* <DEDUP_REMOVED lines=13> */
.L_x_746:
[----:B------:R-:W-:Y:S05]  /*16a70*/  BSYNC B1 ;  /* 0x0000000000017941 */ /* 0x000fea0003800000 */
.L_x_745:
        /* <DEDUP_REMOVED lines=13> */
.L_x_748:
[----:B------:R-:W-:Y:S05]  /*16b50*/  BSYNC B1 ;  /* 0x0000000000017941 */ /* 0x000fea0003800000 */
.L_x_747:
        /* <DEDUP_REMOVED lines=10> */
.L_x_750:
[----:B------:R-:W-:Y:S05]  /*16c00*/  BSYNC B1 ;  /* 0x0000000000017941 */ /* 0x000fea0003800000 */
.L_x_749:
        /* <DEDUP_REMOVED lines=10> */
.L_x_752:
[----:B------:R-:W-:Y:S05]  /*16cb0*/  BSYNC B1 ;  /* 0x0000000000017941 */ /* 0x000fea0003800000 */
.L_x_751:
        /* <DEDUP_REMOVED lines=13> */
.L_x_754:
[----:B------:R-:W-:Y:S05]  /*16d90*/  BSYNC B1 ;  /* 0x0000000000017941 */ /* 0x000fea0003800000 */
.L_x_753:
        /* <DEDUP_REMOVED lines=13> */
.L_x_756:
[----:B------:R-:W-:Y:S05]  /*16e70*/  BSYNC B1 ;  /* 0x0000000000017941 */ /* 0x000fea0003800000 */
.L_x_755:
        /* <DEDUP_REMOVED lines=10> */
.L_x_758:
[----:B------:R-:W-:Y:S05]  /*16f20*/  BSYNC B1 ;  /* 0x0000000000017941 */ /* 0x000fea0003800000 */
.L_x_757:
        /* <DEDUP_REMOVED lines=10> */
.L_x_760:
[----:B------:R-:W-:Y:S05]  /*16fd0*/  BSYNC B1 ;  /* 0x0000000000017941 */ /* 0x000fea0003800000 */
.L_x_759:
        /* <DEDUP_REMOVED lines=13> */
.L_x_762:
[----:B------:R-:W-:Y:S05]  /*170b0*/  BSYNC B1 ;  /* 0x0000000000017941 */ /* 0x000fea0003800000 */
.L_x_761:
[----:B------:R-:W3:Y:S01]  /*170c0*/  LDL.LU R154, [R1+0x1c0] ;  /* 0x0001c000019a7983 */ /* 0x000ee20000300800 */
[----:B-----5:R-:W-:Y:S01]  /*170d0*/  HADD2.F32 R155, -RZ, R19.H0_H0 ;  /* 0x20000013ff9b7230 */ /* 0x020fe20000004100 */
[----:B------:R-:W-:Y:S01]  /*170e0*/  ISETP.GT.AND P1, PT, R3, 0x1e1, PT ;  /* 0x000001e10300780c */ /* 0x000fe20003f24270 */
[----:B------:R-:W-:Y:S03]  /*170f0*/  BSSY B1, `(.L_x_763) ;  /* 0x0000009000017945 */ /* 0x000fe60003800000 */
[----:B------:R-:W-:-:S04]  /*17100*/  FMUL R155, R155, R16 ;  /* 0x000000109b9b7220 */ /* 0x000fc80000400000 */
[----:B---3--:R-:W-:Y:S01]  /*17110*/  FFMA R155, R154, R2, R155 ;  /* 0x000000029a9b7223 */ /* 0x008fe2000000009b */
[----:B------:R-:W-:-:S04]  /*17120*/  P2R R154, PR, RZ, 0x2 ;  /* 0x00000002ff9a7803 */ /* 0x000fc80000000000 */
[----:B------:R-:W-:-:S05]  /*17130*/  F2FP.F16.F32.PACK_AB R155, RZ, R155 ;  /* 0x0000009bff9b723e */ /* 0x000fca00000000ff */
[----:B------:R3:W-:Y:S01]  /*17140*/  @P0 STG.E.U16 desc[UR36][R4.64+0x3c0], R155 ;  /* 0x0003c09b04000986 */ /* 0x0007e2000c101524 */
[----:B------:R-:W-:-:S13]  /*17150*/  ISETP.GT.AND P0, PT, R0, RZ, P1 ;  /* 0x000000ff0000720c */ /* 0x000fda0000f04270 */
[----:B---3--:R-:W-:Y:S05]  /*17160*/  @!P0 BRA `(.L_x_764) ;  /* 0x0000000000048947 */ /* 0x008fea0003800000 */
[----:B------:R3:W5:Y:S02]  /*17170*/  LDG.E.LTC128B.U16 R19, desc[UR36][R14.64+0x3c2] ;  /* 0x0003c2240e137981 */ /* 0x000764000c1e1520 */
.L_x_764:
[----:B------:R-:W-:Y:S05]  /*17180*/  BSYNC B1 ;  /* 0x0000000000017941 */ /* 0x000fea0003800000 */
.L_x_763:
        /* <DEDUP_REMOVED lines=10> */
.L_x_766:
[----:B------:R-:W-:Y:S05]  /*17230*/  BSYNC B1 ;  /* 0x0000000000017941 */ /* 0x000fea0003800000 */
.L_x_765:
        /* <DEDUP_REMOVED lines=10> */
.L_x_768:
[----:B------:R-:W-:Y:S05]  /*172e0*/  BSYNC B1 ;  /* 0x0000000000017941 */ /* 0x000fea0003800000 */
.L_x_767:
        /* <DEDUP_REMOVED lines=11> */
.L_x_770:
[----:B------:R-:W-:Y:S05]  /*173a0*/  BSYNC B1 ;  /* 0x0000000000017941 */ /* 0x000fea0003800000 */
.L_x_769:
        /* <DEDUP_REMOVED lines=11> */
.L_x_772:
[----:B------:R-:W-:Y:S05]  /*17460*/  BSYNC B1 ;  /* 0x0000000000017941 */ /* 0x000fea0003800000 */
.L_x_771:
        /* <DEDUP_REMOVED lines=10> */
.L_x_774:
[----:B------:R-:W-:Y:S05]  /*17510*/  BSYNC B1 ;  /* 0x0000000000017941 */ /* 0x000fea0003800000 */
.L_x_773:
        /* <DEDUP_REMOVED lines=10> */
.L_x_776:
[----:B------:R-:W-:Y:S05]  /*175c0*/  BSYNC B1 ;  /* 0x0000000000017941 */ /* 0x000fea0003800000 */
.L_x_775:
        /* <DEDUP_REMOVED lines=11> */
.L_x_778:
[----:B------:R-:W-:Y:S05]  /*17680*/  BSYNC B1 ;  /* 0x0000000000017941 */ /* 0x000fea0003800000 */
.L_x_777:
        /* <DEDUP_REMOVED lines=11> */
.L_x_780:
[----:B------:R-:W-:Y:S05]  /*17740*/  BSYNC B1 ;  /* 0x0000000000017941 */ /* 0x000fea0003800000 */
.L_x_779:
        /* <DEDUP_REMOVED lines=10> */
.L_x_782:
[----:B------:R-:W-:Y:S05]  /*177f0*/  BSYNC B1 ;  /* 0x0000000000017941 */ /* 0x000fea0003800000 */
.L_x_781:
        /* <DEDUP_REMOVED lines=10> */
.L_x_784:
[----:B------:R-:W-:Y:S05]  /*178a0*/  BSYNC B1 ;  /* 0x0000000000017941 */ /* 0x000fea0003800000 */
.L_x_783:
        /* <DEDUP_REMOVED lines=11> */
.L_x_786:
[----:B------:R-:W-:Y:S05]  /*17960*/  BSYNC B1 ;  /* 0x0000000000017941 */ /* 0x000fea0003800000 */
.L_x_785:
[----:B------:R-:W3:Y:S01]  /*17970*/  LDL.LU R156, [R1+0x1f0] ;  /* 0x0001f000019c7983 */ /* 0x000ee20000300800 */
[----:B-----5:R-:W-:Y:S01]  /*17980*/  HADD2.F32 R155, -RZ, R19.H0_H0 ;  /* 0x20000013ff9b7230 */ /* 0x020fe20000004100 */
[----:B------:R-:W-:Y:S04]  /*17990*/  BSSY B1, `(.L_x_787) ;  /* 0x0000009000017945 */ /* 0x000fe80003800000 */
[----:B------:R-:W-:-:S04]  /*179a0*/  FMUL R155, R155, R16 ;  /* 0x000000109b9b7220 */ /* 0x000fc80000400000 */
[----:B---3--:R-:W-:-:S05]  /*179b0*/  FFMA R155, R156, R2, R155 ;  /* 0x000000029c9b7223 */ /* 0x008fca000000009b */
[----:B------:R-:W-:-:S05]  /*179c0*/  F2FP.F16.F32.PACK_AB R155, RZ, R155 ;  /* 0x0000009bff9b723e */ /* 0x000fca00000000ff */
[----:B------:R3:W-:Y:S01]  /*179d0*/  @P0 STG.E.U16 desc[UR36][R4.64+0x3f0], R155 ;  /* 0x0003f09b04000986 */ /* 0x0007e2000c101524 */
[----:B------:R-:W-:-:S04]  /*179e0*/  ISETP.GT.AND P0, PT, R3, 0x1f9, PT ;  /* 0x000001f90300780c */ /* 0x000fc80003f04270 */
[----:B------:R-:W-:-:S13]  /*179f0*/  ISETP.GT.AND P5, PT, R0, RZ, P0 ;  /* 0x000000ff0000720c */ /* 0x000fda00007a4270 */
[----:B---3--:R-:W-:Y:S05]  /*17a00*/  @!P5 BRA `(.L_x_788) ;  /* 0x000000000004d947 */ /* 0x008fea0003800000 */
[----:B------:R3:W5:Y:S02]  /*17a10*/  LDG.E.LTC128B.U16 R19, desc[UR36][R14.64+0x3f2] ;  /* 0x0003f2240e137981 */ /* 0x000764000c1e1520 */
.L_x_788:
[----:B------:R-:W-:Y:S05]  /*17a20*/  BSYNC B1 ;  /* 0x0000000000017941 */ /* 0x000fea0003800000 */
.L_x_787:
[----:B0123--:R-:W2:Y:S01]  /*17a30*/  LDL.LU R14, [R1+0x1f4] ;  /* 0x0001f400010e7983 */ /* 0x00fea20000300800 */
[----:B-----5:R-:W-:Y:S01]  /*17a40*/  HADD2.F32 R3, -RZ, R19.H0_H0 ;  /* 0x20000013ff037230 */ /* 0x020fe20000004100 */
[----:B------:R-:W-:Y:S04]  /*17a50*/  BSSY B1, `(.L_x_789) ;  /* 0x0000008000017945 */ /* 0x000fe80003800000 */
[----:B------:R-:W-:-:S04]  /*17a60*/  FMUL R3, R3, R16 ;  /* 0x0000001003037220 */ /* 0x000fc80000400000 */
[----:B--2---:R-:W-:-:S05]  /*17a70*/  FFMA R3, R14, R2, R3 ;  /* 0x000000020e037223 */ /* 0x004fca0000000003 */
[----:B------:R-:W-:-:S05]  /*17a80*/  F2FP.F16.F32.PACK_AB R3, RZ, R3 ;  /* 0x00000003ff03723e */ /* 0x000fca00000000ff */
[----:B------:R0:W-:Y:S01]  /*17a90*/  @P5 STG.E.U16 desc[UR36][R4.64+0x3f2], R3 ;  /* 0x0003f20304005986 */ /* 0x0001e2000c101524 */
[----:B------:R-:W-:-:S13]  /*17aa0*/  ISETP.GT.AND P5, PT, R0, 0x8, P1 ;  /* 0x000000080000780c */ /* 0x000fda0000fa4270 */
[----:B0-----:R-:W-:Y:S05]  /*17ab0*/  @!P5 BRA `(.L_x_790) ;  /* 0x000000000004d947 */ /* 0x001fea0003800000 */
[----:B------:R0:W5:Y:S02]  /*17ac0*/  LDG.E.LTC128B.U16 R19, desc[UR36][R12.64+0x3f0] ;  /* 0x0003f0240c137981 */ /* 0x000164000c1e1520 */
.L_x_790:
[----:B------:R-:W-:Y:S05]  /*17ad0*/  BSYNC B1 ;  /* 0x0000000000017941 */ /* 0x000fea0003800000 */
.L_x_789:
[----:B------:R-:W2:Y:S01]  /*17ae0*/  LDL.LU R4, [R1+0x1f8] ;  /* 0x0001f80001047983 */ /* 0x000ea20000300800 */
[----:B-----5:R-:W-:Y:S01]  /*17af0*/  HADD2.F32 R3, -RZ, R19.H0_H0 ;  /* 0x20000013ff037230 */ /* 0x020fe20000004100 */
[----:B------:R-:W-:Y:S01]  /*17b00*/  BSSY B1, `(.L_x_791) ;  /* 0x000000a000017945 */ /* 0x000fe20003800000 */
[----:B------:R-:W-:-:S03]  /*17b10*/  @P5 IMAD.MOV.U32 R5, RZ, RZ, R7 ;  /* 0x000000ffff055224 */ /* 0x000fc600078e0007 */
[----:B------:R-:W-:-:S04]  /*17b20*/  FMUL R3, R3, R16 ;  /* 0x0000001003037220 */ /* 0x000fc80000400000 */
[----:B--2---:R-:W-:Y:S01]  /*17b30*/  FFMA R3, R4, R2, R3 ;  /* 0x0000000204037223 */ /* 0x004fe20000000003 */
[----:B------:R-:W-:-:S04]  /*17b40*/  @P5 IMAD.MOV.U32 R4, RZ, RZ, R6 ;  /* 0x000000ffff045224 */ /* 0x000fc800078e0006 */
[----:B------:R-:W-:-:S05]  /*17b50*/  F2FP.F16.F32.PACK_AB R3, RZ, R3 ;  /* 0x00000003ff03723e */ /* 0x000fca00000000ff */
[----:B------:R1:W-:Y:S01]  /*17b60*/  @P5 STG.E.U16 desc[UR36][R4.64+0x3f0], R3 ;  /* 0x0003f00304005986 */ /* 0x0003e2000c101524 */
[----:B------:R-:W-:-:S13]  /*17b70*/  ISETP.GT.AND P5, PT, R0, 0x8, P0 ;  /* 0x000000080000780c */ /* 0x000fda00007a4270 */
[----:B-1----:R-:W-:Y:S05]  /*17b80*/  @!P5 BRA `(.L_x_792) ;  /* 0x000000000004d947 */ /* 0x002fea0003800000 */
[----:B------:R1:W5:Y:S02]  /*17b90*/  LDG.E.LTC128B.U16 R19, desc[UR36][R12.64+0x3f2] ;  /* 0x0003f2240c137981 */ /* 0x000364000c1e1520 */
.L_x_792:
[----:B------:R-:W-:Y:S05]  /*17ba0*/  BSYNC B1 ;  /* 0x0000000000017941 */ /* 0x000fea0003800000 */
.L_x_791:
        /* <DEDUP_REMOVED lines=11> */
.L_x_794:
[----:B------:R-:W-:Y:S05]  /*17c60*/  BSYNC B1 ;  /* 0x0000000000017941 */ /* 0x000fea0003800000 */
.L_x_793:
[----:B-----5:R-:W-:Y:S01]  /*17c70*/  HADD2.F32 R3, -RZ, R19.H0_H0 ;  /* 0x20000013ff037230 */ /* 0x020fe20000004100 */
[----:B------:R-:W-:Y:S04]  /*17c80*/  BSSY B1, `(.L_x_795) ;  /* 0x0000009000017945 */ /* 0x000fe80003800000 */
[----:B------:R-:W-:-:S04]  /*17c90*/  FMUL R3, R3, R16 ;  /* 0x0000001003037220 */ /* 0x000fc80000400000 */
[----:B------:R-:W-:-:S05]  /*17ca0*/  FFMA R3, R24, R2, R3 ;  /* 0x0000000218037223 */ /* 0x000fca0000000003 */
[----:B------:R-:W-:-:S05]  /*17cb0*/  F2FP.F16.F32.PACK_AB R3, RZ, R3 ;  /* 0x00000003ff03723e */ /* 0x000fca00000000ff */
[----:B------:R3:W-:Y:S01]  /*17cc0*/  @P5 STG.E.U16 desc[UR36][R20.64+0x200], R3 ;  /* 0x0002000314005986 */ /* 0x0007e2000c101524 */
[----:B------:R-:W-:-:S04]  /*17cd0*/  LOP3.LUT P5, RZ, R17, 0x2, RZ, 0xc0, !PT ;  /* 0x0000000211ff7812 */ /* 0x000fc800078ac0ff */
[----:B------:R-:W-:-:S13]  /*17ce0*/  ISETP.GT.AND P5, PT, R0, 0x80, P5 ;  /* 0x000000800000780c */ /* 0x000fda0002fa4270 */
[----:B---3--:R-:W-:Y:S05]  /*17cf0*/  @!P5 BRA `(.L_x_796) ;  /* 0x000000000004d947 */ /* 0x008fea0003800000 */
[----:B------:R3:W5:Y:S02]  /*17d00*/  LDG.E.LTC128B.U16 R19, desc[UR36][R10.64+0x202] ;  /* 0x000202240a137981 */ /* 0x000764000c1e1520 */
.L_x_796:
[----:B------:R-:W-:Y:S05]  /*17d10*/  BSYNC B1 ;  /* 0x0000000000017941 */ /* 0x000fea0003800000 */
.L_x_795:
        /* <DEDUP_REMOVED lines=8> */
[----:B0-----:R-:W-:Y:S05]  /*17da0*/  @!P5 BRA `(.L_x_798) ;  /* 0x000000000004d947 */ /* 0x001fea0003800000 */
[----:B------:R0:W5:Y:S02]  /*17db0*/  LDG.E.LTC128B.U16 R19, desc[UR36][R8.64+0x200] ;  /* 0x0002002408137981 */ /* 0x000164000c1e1520 */
.L_x_798:
[----:B------:R-:W-:Y:S05]  /*17dc0*/  BSYNC B1 ;  /* 0x0000000000017941 */ /* 0x000fea0003800000 */
.L_x_797:
        /* <DEDUP_REMOVED lines=10> */
.L_x_800:
[----:B------:R-:W-:Y:S05]  /*17e70*/  BSYNC B1 ;  /* 0x0000000000017941 */ /* 0x000fea0003800000 */
.L_x_799:
        /* <DEDUP_REMOVED lines=10> */
.L_x_802:
[----:B------:R-:W-:Y:S05]  /*17f20*/  BSYNC B1 ;  /* 0x0000000000017941 */ /* 0x000fea0003800000 */
.L_x_801:
        /* <DEDUP_REMOVED lines=10> */
.L_x_804:
[----:B------:R-:W-:Y:S05]  /*17fd0*/  BSYNC B1 ;  /* 0x0000000000017941 */ /* 0x000fea0003800000 */
.L_x_803:
        /* <DEDUP_REMOVED lines=10> */
.L_x_806:
[----:B------:R-:W-:Y:S05]  /*18080*/  BSYNC B1 ;  /* 0x0000000000017941 */ /* 0x000fea0003800000 */
.L_x_805:
        /* <DEDUP_REMOVED lines=10> */
.L_x_808:
[----:B------:R-:W-:Y:S05]  /*18130*/  BSYNC B1 ;  /* 0x0000000000017941 */ /* 0x000fea0003800000 */
.L_x_807:
        /* <DEDUP_REMOVED lines=10> */
.L_x_810:
[----:B------:R-:W-:Y:S05]  /*181e0*/  BSYNC B1 ;  /* 0x0000000000017941 */ /* 0x000fea0003800000 */
.L_x_809:
        /* <DEDUP_REMOVED lines=10> */
.L_x_812:
[----:B------:R-:W-:Y:S05]  /*18290*/  BSYNC B1 ;  /* 0x0000000000017941 */ /* 0x000fea0003800000 */
.L_x_811:
        /* <DEDUP_REMOVED lines=10> */
.L_x_814:
[----:B------:R-:W-:Y:S05]  /*18340*/  BSYNC B1 ;  /* 0x0000000000017941 */ /* 0x000fea0003800000 */
.L_x_813:
        /* <DEDUP_REMOVED lines=10> */
.L_x_816:
[----:B------:R-:W-:Y:S05]  /*183f0*/  BSYNC B1 ;  /* 0x0000000000017941 */ /* 0x000fea0003800000 */
.L_x_815:
        /* <DEDUP_REMOVED lines=10> */
.L_x_818:
[----:B------:R-:W-:Y:S05]  /*184a0*/  BSYNC B1 ;  /* 0x0000000000017941 */ /* 0x000fea0003800000 */
.L_x_817:
        /* <DEDUP_REMOVED lines=10> */
.L_x_820:
[----:B------:R-:W-:Y:S05]  /*18550*/  BSYNC B1 ;  /* 0x0000000000017941 */ /* 0x000fea0003800000 */
.L_x_819:
        /* <DEDUP_REMOVED lines=10> */
.L_x_822:
[----:B------:R-:W-:Y:S05]  /*18600*/  BSYNC B1 ;  /* 0x0000000000017941 */ /* 0x000fea0003800000 */
.L_x_821:
        /* <DEDUP_REMOVED lines=10> */
.L_x_824:
[----:B------:R-:W-:Y:S05]  /*186b0*/  BSYNC B1 ;  /* 0x0000000000017941 */ /* 0x000fea0003800000 */
.L_x_823:
        /* <DEDUP_REMOVED lines=10> */
.L_x_826:
[----:B------:R-:W-:Y:S05]  /*18760*/  BSYNC B1 ;  /* 0x0000000000017941 */ /* 0x000fea0003800000 */
.L_x_825:
        /* <DEDUP_REMOVED lines=10> */
.L_x_828:
[----:B------:R-:W-:Y:S05]  /*18810*/  BSYNC B1 ;  /* 0x0000000000017941 */ /* 0x000fea0003800000 */
.L_x_827:
        /* <DEDUP_REMOVED lines=10> */
.L_x_830:
[----:B------:R-:W-:Y:S05]  /*188c0*/  BSYNC B1 ;  /* 0x0000000000017941 */ /* 0x000fea0003800000 */
.L_x_829:
        /* <DEDUP_REMOVED lines=10> */
.L_x_832:
[----:B------:R-:W-:Y:S05]  /*18970*/  BSYNC B1 ;  /* 0x0000000000017941 */ /* 0x000fea0003800000 */
.L_x_831:
        /* <DEDUP_REMOVED lines=10> */
.L_x_834:
[----:B------:R-:W-:Y:S05]  /*18a20*/  BSYNC B1 ;  /* 0x0000000000017941 */ /* 0x000fea0003800000 */
.L_x_833:
        /* <DEDUP_REMOVED lines=10> */
.L_x_836:
[----:B------:R-:W-:Y:S05]  /*18ad0*/  BSYNC B1 ;  /* 0x0000000000017941 */ /* 0x000fea0003800000 */
.L_x_835:
        /* <DEDUP_REMOVED lines=10> */
.L_x_838:
[----:B------:R-:W-:Y:S05]  /*18b80*/  BSYNC B1 ;  /* 0x0000000000017941 */ /* 0x000fea0003800000 */
.L_x_837:
        /* <DEDUP_REMOVED lines=10> */
.L_x_840:
[----:B------:R-:W-:Y:S05]  /*18c30*/  BSYNC B1 ;  /* 0x0000000000017941 */ /* 0x000fea0003800000 */
.L_x_839:
        /* <DEDUP_REMOVED lines=10> */
.L_x_842:
[----:B------:R-:W-:Y:S05]  /*18ce0*/  BSYNC B1 ;  /* 0x0000000000017941 */ /* 0x000fea0003800000 */
.L_x_841:
        /* <DEDUP_REMOVED lines=10> */
.L_x_844:
[----:B------:R-:W-:Y:S05]  /*18d90*/  BSYNC B1 ;  /* 0x0000000000017941 */ /* 0x000fea0003800000 */
.L_x_843:
        /* <DEDUP_REMOVED lines=10> */
.L_x_846:
[----:B------:R-:W-:Y:S05]  /*18e40*/  BSYNC B1 ;  /* 0x0000000000017941 */ /* 0x000fea0003800000 */
.L_x_845:
        /* <DEDUP_REMOVED lines=10> */
.L_x_848:
[----:B------:R-:W-:Y:S05]  /*18ef0*/  BSYNC B1 ;  /* 0x0000000000017941 */ /* 0x000fea0003800000 */
.L_x_847:
        /* <DEDUP_REMOVED lines=10> */
.L_x_850:
[----:B------:R-:W-:Y:S05]  /*18fa0*/  BSYNC B1 ;  /* 0x0000000000017941 */ /* 0x000fea0003800000 */
.L_x_849:
        /* <DEDUP_REMOVED lines=10> */
.L_x_852:
[----:B------:R-:W-:Y:S05]  /*19050*/  BSYNC B1 ;  /* 0x0000000000017941 */ /* 0x000fea0003800000 */
.L_x_851:
        /* <DEDUP_REMOVED lines=10> */
.L_x_854:
[----:B------:R-:W-:Y:S05]  /*19100*/  BSYNC B1 ;  /* 0x0000000000017941 */ /* 0x000fea0003800000 */
.L_x_853:
        /* <DEDUP_REMOVED lines=10> */
.L_x_856:
[----:B------:R-:W-:Y:S05]  /*191b0*/  BSYNC B1 ;  /* 0x0000000000017941 */ /* 0x000fea0003800000 */
.L_x_855:
        /* <DEDUP_REMOVED lines=10> */
.L_x_858:
[----:B------:R-:W-:Y:S05]  /*19260*/  BSYNC B1 ;  /* 0x0000000000017941 */ /* 0x000fea0003800000 */
.L_x_857:
        /* <DEDUP_REMOVED lines=10> */
.L_x_860:
[----:B------:R-:W-:Y:S05]  /*19310*/  BSYNC B1 ;  /* 0x0000000000017941 */ /* 0x000fea0003800000 */
.L_x_859:
        /* <DEDUP_REMOVED lines=10> */
.L_x_862:
[----:B------:R-:W-:Y:S05]  /*193c0*/  BSYNC B1 ;  /* 0x0000000000017941 */ /* 0x000fea0003800000 */
.L_x_861:
        /* <DEDUP_REMOVED lines=10> */
.L_x_864:
[----:B------:R-:W-:Y:S05]  /*19470*/  BSYNC B1 ;  /* 0x0000000000017941 */ /* 0x000fea0003800000 */
.L_x_863:
        /* <DEDUP_REMOVED lines=10> */
.L_x_866:
[----:B------:R-:W-:Y:S05]  /*19520*/  BSYNC B1 ;  /* 0x0000000000017941 */ /* 0x000fea0003800000 */
.L_x_865:
        /* <DEDUP_REMOVED lines=10> */
.L_x_868:
[----:B------:R-:W-:Y:S05]  /*195d0*/  BSYNC B1 ;  /* 0x0000000000017941 */ /* 0x000fea0003800000 */
.L_x_867:
        /* <DEDUP_REMOVED lines=10> */
.L_x_870:
[----:B------:R-:W-:Y:S05]  /*19680*/  BSYNC B1 ;  /* 0x0000000000017941 */ /* 0x000fea0003800000 */
.L_x_869:
        /* <DEDUP_REMOVED lines=10> */
.L_x_872:
[----:B------:R-:W-:Y:S05]  /*19730*/  BSYNC B1 ;  /* 0x0000000000017941 */ /* 0x000fea0003800000 */
.L_x_871:
        /* <DEDUP_REMOVED lines=10> */
.L_x_874:
[----:B------:R-:W-:Y:S05]  /*197e0*/  BSYNC B1 ;  /* 0x0000000000017941 */ /* 0x000fea0003800000 */
.L_x_873:
        /* <DEDUP_REMOVED lines=10> */
.L_x_876:
[----:B------:R-:W-:Y:S05]  /*19890*/  BSYNC B1 ;  /* 0x0000000000017941 */ /* 0x000fea0003800000 */
.L_x_875:
        /* <DEDUP_REMOVED lines=10> */
.L_x_878:
[----:B------:R-:W-:Y:S05]  /*19940*/  BSYNC B1 ;  /* 0x0000000000017941 */ /* 0x000fea0003800000 */
.L_x_877:
        /* <DEDUP_REMOVED lines=10> */
.L_x_880:
[----:B------:R-:W-:Y:S05]  /*199f0*/  BSYNC B1 ;  /* 0x0000000000017941 */ /* 0x000fea0003800000 */
.L_x_879:
        /* <DEDUP_REMOVED lines=10> */
.L_x_882:
[----:B------:R-:W-:Y:S05]  /*19aa0*/  BSYNC B1 ;  /* 0x0000000000017941 */ /* 0x000fea0003800000 */
.L_x_881:
        /* <DEDUP_REMOVED lines=10> */
.L_x_884:
[----:B------:R-:W-:Y:S05]  /*19b50*/  BSYNC B1 ;  /* 0x0000000000017941 */ /* 0x000fea0003800000 */
.L_x_883:
        /* <DEDUP_REMOVED lines=10> */
.L_x_886:
[----:B------:R-:W-:Y:S05]  /*19c00*/  BSYNC B1 ;  /* 0x0000000000017941 */ /* 0x000fea0003800000 */
.L_x_885:
        /* <DEDUP_REMOVED lines=10> */
.L_x_888:
[----:B------:R-:W-:Y:S05]  /*19cb0*/  BSYNC B1 ;  /* 0x0000000000017941 */ /* 0x000fea0003800000 */
.L_x_887:
        /* <DEDUP_REMOVED lines=10> */
.L_x_890:
[----:B------:R-:W-:Y:S05]  /*19d60*/  BSYNC B1 ;  /* 0x0000000000017941 */ /* 0x000fea0003800000 */
.L_x_889:
        /* <DEDUP_REMOVED lines=10> */
.L_x_892:
[----:B------:R-:W-:Y:S05]  /*19e10*/  BSYNC B1 ;  /* 0x0000000000017941 */ /* 0x000fea0003800000 */
.L_x_891:
        /* <DEDUP_REMOVED lines=10> */
.L_x_894:
[----:B------:R-:W-:Y:S05]  /*19ec0*/  BSYNC B1 ;  /* 0x0000000000017941 */ /* 0x000fea0003800000 */
.L_x_893:
        /* <DEDUP_REMOVED lines=10> */
.L_x_896:
[----:B------:R-:W-:Y:S05]  /*19f70*/  BSYNC B1 ;  /* 0x0000000000017941 */ /* 0x000fea0003800000 */
.L_x_895:
        /* <DEDUP_REMOVED lines=10> */
.L_x_898:
[----:B------:R-:W-:Y:S05]  /*1a020*/  BSYNC B1 ;  /* 0x0000000000017941 */ /* 0x000fea0003800000 */
.L_x_897:
        /* <DEDUP_REMOVED lines=10> */
.L_x_900:
[----:B------:R-:W-:Y:S05]  /*1a0d0*/  BSYNC B1 ;  /* 0x0000000000017941 */ /* 0x000fea0003800000 */
.L_x_899:
        /* <DEDUP_REMOVED lines=10> */
.L_x_902:
[----:B------:R-:W-:Y:S05]  /*1a180*/  BSYNC B1 ;  /* 0x0000000000017941 */ /* 0x000fea0003800000 */
.L_x_901:
        /* <DEDUP_REMOVED lines=10> */
.L_x_904:
[----:B------:R-:W-:Y:S05]  /*1a230*/  BSYNC B1 ;  /* 0x0000000000017941 */ /* 0x000fea0003800000 */
.L_x_903:
        /* <DEDUP_REMOVED lines=10> */
.L_x_906:
[----:B------:R-:W-:Y:S05]  /*1a2e0*/  BSYNC B1 ;  /* 0x0000000000017941 */ /* 0x000fea0003800000 */
.L_x_905:
        /* <DEDUP_REMOVED lines=10> */
.L_x_908:
[----:B------:R-:W-:Y:S05]  /*1a390*/  BSYNC B1 ;  /* 0x0000000000017941 */ /* 0x000fea0003800000 */
.L_x_907:
        /* <DEDUP_REMOVED lines=10> */
.L_x_910:
[----:B------:R-:W-:Y:S05]  /*1a440*/  BSYNC B1 ;  /* 0x0000000000017941 */ /* 0x000fea0003800000 */
.L_x_909:
        /* <DEDUP_REMOVED lines=10> */
.L_x_912:
[----:B------:R-:W-:Y:S05]  /*1a4f0*/  BSYNC B1 ;  /* 0x0000000000017941 */ /* 0x000fea0003800000 */
.L_x_911:
        /* <DEDUP_REMOVED lines=10> */
.L_x_914:
[----:B------:R-:W-:Y:S05]  /*1a5a0*/  BSYNC B1 ;  /* 0x0000000000017941 */ /* 0x000fea0003800000 */
.L_x_913:
        /* <DEDUP_REMOVED lines=10> */
.L_x_916:
[----:B------:R-:W-:Y:S05]  /*1a650*/  BSYNC B1 ;  /* 0x0000000000017941 */ /* 0x000fea0003800000 */
.L_x_915:
        /* <DEDUP_REMOVED lines=10> */
.L_x_918:
[----:B------:R-:W-:Y:S05]  /*1a700*/  BSYNC B1 ;  /* 0x0000000000017941 */ /* 0x000fea0003800000 */
.L_x_917:
        /* <DEDUP_REMOVED lines=10> */
.L_x_920:
[----:B------:R-:W-:Y:S05]  /*1a7b0*/  BSYNC B1 ;  /* 0x0000000000017941 */ /* 0x000fea0003800000 */
.L_x_919:
        /* <DEDUP_REMOVED lines=10> */
.L_x_922:
[----:B------:R-:W-:Y:S05]  /*1a860*/  BSYNC B1 ;  /* 0x0000000000017941 */ /* 0x000fea0003800000 */
.L_x_921:
        /* <DEDUP_REMOVED lines=10> */
.L_x_924:
[----:B------:R-:W-:Y:S05]  /*1a910*/  BSYNC B1 ;  /* 0x0000000000017941 */ /* 0x000fea0003800000 */
.L_x_923:
        /* <DEDUP_REMOVED lines=10> */
.L_x_926:
[----:B------:R-:W-:Y:S05]  /*1a9c0*/  BSYNC B1 ;  /* 0x0000000000017941 */ /* 0x000fea0003800000 */
.L_x_925:
        /* <DEDUP_REMOVED lines=10> */
.L_x_928:
[----:B------:R-:W-:Y:S05]  /*1aa70*/  BSYNC B1 ;  /* 0x0000000000017941 */ /* 0x000fea0003800000 */
.L_x_927:
        /* <DEDUP_REMOVED lines=10> */
.L_x_930:
[----:B------:R-:W-:Y:S05]  /*1ab20*/  BSYNC B1 ;  /* 0x0000000000017941 */ /* 0x000fea0003800000 */
.L_x_929:
        /* <DEDUP_REMOVED lines=10> */
.L_x_932:
[----:B------:R-:W-:Y:S05]  /*1abd0*/  BSYNC B1 ;  /* 0x0000000000017941 */ /* 0x000fea0003800000 */
.L_x_931:
        /* <DEDUP_REMOVED lines=10> */
.L_x_934:
[----:B------:R-:W-:Y:S05]  /*1ac80*/  BSYNC B1 ;  /* 0x0000000000017941 */ /* 0x000fea0003800000 */
.L_x_933:
        /* <DEDUP_REMOVED lines=10> */
.L_x_936:
[----:B------:R-:W-:Y:S05]  /*1ad30*/  BSYNC B1 ;  /* 0x0000000000017941 */ /* 0x000fea0003800000 */
.L_x_935:
        /* <DEDUP_REMOVED lines=10> */
.L_x_938:
[----:B------:R-:W-:Y:S05]  /*1ade0*/  BSYNC B1 ;  /* 0x0000000000017941 */ /* 0x000fea0003800000 */
.L_x_937:
        /* <DEDUP_REMOVED lines=10> */
.L_x_940:
[----:B------:R-:W-:Y:S05]  /*1ae90*/  BSYNC B1 ;  /* 0x0000000000017941 */ /* 0x000fea0003800000 */
.L_x_939:
        /* <DEDUP_REMOVED lines=10> */
.L_x_942:
[----:B------:R-:W-:Y:S05]  /*1af40*/  BSYNC B1 ;  /* 0x0000000000017941 */ /* 0x000fea0003800000 */
.L_x_941:
        /* <DEDUP_REMOVED lines=10> */
.L_x_944:
[----:B------:R-:W-:Y:S05]  /*1aff0*/  BSYNC B1 ;  /* 0x0000000000017941 */ /* 0x000fea0003800000 */
.L_x_943:
        /* <DEDUP_REMOVED lines=10> */
.L_x_946:
[----:B------:R-:W-:Y:S05]  /*1b0a0*/  BSYNC B1 ;  /* 0x0000000000017941 */ /* 0x000fea0003800000 */
.L_x_945:
        /* <DEDUP_REMOVED lines=10> */
.L_x_948:
[----:B------:R-:W-:Y:S05]  /*1b150*/  BSYNC B1 ;  /* 0x0000000000017941 */ /* 0x000fea0003800000 */
.L_x_947:
        /* <DEDUP_REMOVED lines=10> */
.L_x_950:
[----:B------:R-:W-:Y:S05]  /*1b200*/  BSYNC B1 ;  /* 0x0000000000017941 */ /* 0x000fea0003800000 */
.L_x_949:
        /* <DEDUP_REMOVED lines=10> */
.L_x_952:
[----:B------:R-:W-:Y:S05]  /*1b2b0*/  BSYNC B1 ;  /* 0x0000000000017941 */ /* 0x000fea0003800000 */
.L_x_951:
        /* <DEDUP_REMOVED lines=10> */
.L_x_954:
[----:B------:R-:W-:Y:S05]  /*1b360*/  BSYNC B1 ;  /* 0x0000000000017941 */ /* 0x000fea0003800000 */
.L_x_953:
        /* <DEDUP_REMOVED lines=10> */
.L_x_956:
[----:B------:R-:W-:Y:S05]  /*1b410*/  BSYNC B1 ;  /* 0x0000000000017941 */ /* 0x000fea0003800000 */
.L_x_955:
        /* <DEDUP_REMOVED lines=10> */
.L_x_958:
[----:B------:R-:W-:Y:S05]  /*1b4c0*/  BSYNC B1 ;  /* 0x0000000000017941 */ /* 0x000fea0003800000 */
.L_x_957:
        /* <DEDUP_REMOVED lines=10> */
.L_x_960:
[----:B------:R-:W-:Y:S05]  /*1b570*/  BSYNC B1 ;  /* 0x0000000000017941 */ /* 0x000fea0003800000 */
.L_x_959:
        /* <DEDUP_REMOVED lines=10> */
.L_x_962:
[----:B------:R-:W-:Y:S05]  /*1b620*/  BSYNC B1 ;  /* 0x0000000000017941 */ /* 0x000fea0003800000 */
.L_x_961:
        /* <DEDUP_REMOVED lines=10> */
.L_x_964:
[----:B------:R-:W-:Y:S05]  /*1b6d0*/  BSYNC B1 ;  /* 0x0000000000017941 */ /* 0x000fea0003800000 */
.L_x_963:
        /* <DEDUP_REMOVED lines=10> */
.L_x_966:
[----:B------:R-:W-:Y:S05]  /*1b780*/  BSYNC B1 ;  /* 0x0000000000017941 */ /* 0x000fea0003800000 */
.L_x_965:
        /* <DEDUP_REMOVED lines=10> */
.L_x_968:
[----:B------:R-:W-:Y:S05]  /*1b830*/  BSYNC B1 ;  /* 0x0000000000017941 */ /* 0x000fea0003800000 */
.L_x_967:
        /* <DEDUP_REMOVED lines=10> */
.L_x_970:
[----:B------:R-:W-:Y:S05]  /*1b8e0*/  BSYNC B1 ;  /* 0x0000000000017941 */ /* 0x000fea0003800000 */
.L_x_969:
        /* <DEDUP_REMOVED lines=10> */
.L_x_972:
[----:B------:R-:W-:Y:S05]  /*1b990*/  BSYNC B1 ;  /* 0x0000000000017941 */ /* 0x000fea0003800000 */
.L_x_971:
        /* <DEDUP_REMOVED lines=10> */
.L_x_974:
[----:B------:R-:W-:Y:S05]  /*1ba40*/  BSYNC B1 ;  /* 0x0000000000017941 */ /* 0x000fea0003800000 */
.L_x_973:
        /* <DEDUP_REMOVED lines=10> */
.L_x_976:
[----:B------:R-:W-:Y:S05]  /*1baf0*/  BSYNC B1 ;  /* 0x0000000000017941 */ /* 0x000fea0003800000 */
.L_x_975:
        /* <DEDUP_REMOVED lines=10> */
.L_x_978:
[----:B------:R-:W-:Y:S05]  /*1bba0*/  BSYNC B1 ;  /* 0x0000000000017941 */ /* 0x000fea0003800000 */
.L_x_977:
        /* <DEDUP_REMOVED lines=10> */
.L_x_980:
[----:B------:R-:W-:Y:S05]  /*1bc50*/  BSYNC B1 ;  /* 0x0000000000017941 */ /* 0x000fea0003800000 */
.L_x_979:
        /* <DEDUP_REMOVED lines=10> */
.L_x_982:
[----:B------:R-:W-:Y:S05]  /*1bd00*/  BSYNC B1 ;  /* 0x0000000000017941 */ /* 0x000fea0003800000 */
.L_x_981:
        /* <DEDUP_REMOVED lines=10> */
.L_x_984:
[----:B------:R-:W-:Y:S05]  /*1bdb0*/  BSYNC B1 ;  /* 0x0000000000017941 */ /* 0x000fea0003800000 */
.L_x_983:
        /* <DEDUP_REMOVED lines=10> */
.L_x_986:
[----:B------:R-:W-:Y:S05]  /*1be60*/  BSYNC B1 ;  /* 0x0000000000017941 */ /* 0x000fea0003800000 */
.L_x_985:
        /* <DEDUP_REMOVED lines=10> */
.L_x_988:
[----:B------:R-:W-:Y:S05]  /*1bf10*/  BSYNC B1 ;  /* 0x0000000000017941 */ /* 0x000fea0003800000 */
.L_x_987:
        /* <DEDUP_REMOVED lines=10> */
.L_x_990:
[----:B------:R-:W-:Y:S05]  /*1bfc0*/  BSYNC B1 ;  /* 0x0000000000017941 */ /* 0x000fea0003800000 */
.L_x_989:
        /* <DEDUP_REMOVED lines=10> */
.L_x_992:
[----:B------:R-:W-:Y:S05]  /*1c070*/  BSYNC B1 ;  /* 0x0000000000017941 */ /* 0x000fea0003800000 */
.L_x_991:
        /* <DEDUP_REMOVED lines=10> */
.L_x_994:
[----:B------:R-:W-:Y:S05]  /*1c120*/  BSYNC B1 ;  /* 0x0000000000017941 */ /* 0x000fea0003800000 */
.L_x_993:
        /* <DEDUP_REMOVED lines=10> */
.L_x_996:
[----:B------:R-:W-:Y:S05]  /*1c1d0*/  BSYNC B1 ;  /* 0x0000000000017941 */ /* 0x000fea0003800000 */
.L_x_995:
        /* <DEDUP_REMOVED lines=10> */
.L_x_998:
[----:B------:R-:W-:Y:S05]  /*1c280*/  BSYNC B1 ;  /* 0x0000000000017941 */ /* 0x000fea0003800000 */
.L_x_997:
        /* <DEDUP_REMOVED lines=10> */
.L_x_1000:
[----:B------:R-:W-:Y:S05]  /*1c330*/  BSYNC B1 ;  /* 0x0000000000017941 */ /* 0x000fea0003800000 */
.L_x_999:
        /* <DEDUP_REMOVED lines=10> */
.L_x_1002:
[----:B------:R-:W-:Y:S05]  /*1c3e0*/  BSYNC B1 ;  /* 0x0000000000017941 */ /* 0x000fea0003800000 */
.L_x_1001:
        /* <DEDUP_REMOVED lines=10> */
.L_x_1004:
[----:B------:R-:W-:Y:S05]  /*1c490*/  BSYNC B1 ;  /* 0x0000000000017941 */ /* 0x000fea0003800000 */
.L_x_1003:
        /* <DEDUP_REMOVED lines=10> */
.L_x_1006:
[----:B------:R-:W-:Y:S05]  /*1c540*/  BSYNC B1 ;  /* 0x0000000000017941 */ /* 0x000fea0003800000 */
.L_x_1005:
        /* <DEDUP_REMOVED lines=10> */
.L_x_1008:
[----:B------:R-:W-:Y:S05]  /*1c5f0*/  BSYNC B1 ;  /* 0x0000000000017941 */ /* 0x000fea0003800000 */
.L_x_1007:
        /* <DEDUP_REMOVED lines=10> */
.L_x_1010:
[----:B------:R-:W-:Y:S05]  /*1c6a0*/  BSYNC B1 ;  /* 0x0000000000017941 */ /* 0x000fea0003800000 */
.L_x_1009:
        /* <DEDUP_REMOVED lines=10> */
.L_x_1012:
[----:B------:R-:W-:Y:S05]  /*1c750*/  BSYNC B1 ;  /* 0x0000000000017941 */ /* 0x000fea0003800000 */
.L_x_1011:
        /* <DEDUP_REMOVED lines=10> */
.L_x_1014:
[----:B------:R-:W-:Y:S05]  /*1c800*/  BSYNC B1 ;  /* 0x0000000000017941 */ /* 0x000fea0003800000 */
.L_x_1013:
        /* <DEDUP_REMOVED lines=10> */
.L_x_1016:
[----:B------:R-:W-:Y:S05]  /*1c8b0*/  BSYNC B1 ;  /* 0x0000000000017941 */ /* 0x000fea0003800000 */
.L_x_1015:
        /* <DEDUP_REMOVED lines=10> */
.L_x_1018:
[----:B------:R-:W-:Y:S05]  /*1c960*/  BSYNC B1 ;  /* 0x0000000000017941 */ /* 0x000fea0003800000 */
.L_x_1017:
[----:B-----5:R-:W-:Y:S01]  /*1c970*/  HADD2.F32 R3, -RZ, R19.H0_H0 ;  /* 0x20000013ff037230 */ /* 0x020fe20000004100 */
[----:B------:R-:W-:Y:S04]  /*1c980*/  BSSY B1, `(.L_x_1019) ;  /* 0x0000009000017945 */ /* 0x000fe80003800000 */
[----:B------:R-:W-:-:S04]  /*1c990*/  FMUL R3, R3, R16 ;  /* 0x0000001003037220 */ /* 0x000fc80000400000 */
[----:B------:R-:W-:-:S05]  /*1c9a0*/  FFMA R3, R136, R2, R3 ;  /* 0x0000000288037223 */ /* 0x000fca0000000003 */
[----:B------:R-:W-:-:S05]  /*1c9b0*/  F2FP.F16.F32.PACK_AB R3, RZ, R3 ;  /* 0x00000003ff03723e */ /* 0x000fca00000000ff */
[----:B------:R0:W-:Y:S01]  /*1c9c0*/  @P5 STG.E.U16 desc[UR36][R20.64+0x3c0], R3 ;  /* 0x0003c00314005986 */ /* 0x0001e2000c101524 */
[----:B------:R-:W-:-:S04]  /*1c9d0*/  ISETP.NE.AND P5, PT, R154, RZ, PT ;  /* 0x000000ff9a00720c */ /* 0x000fc80003fa5270 */
[----:B------:R-:W-:-:S13]  /*1c9e0*/  ISETP.GT.AND P5, PT, R0, 0x80, P5 ;  /* 0x000000800000780c */ /* 0x000fda0002fa4270 */
[----:B0-----:R-:W-:Y:S05]  /*1c9f0*/  @!P5 BRA `(.L_x_1020) ;  /* 0x000000000004d947 */ /* 0x001fea0003800000 */
[----:B------:R0:W5:Y:S02]  /*1ca00*/  LDG.E.LTC128B.U16 R19, desc[UR36][R10.64+0x3c2] ;  /* 0x0003c2240a137981 */ /* 0x000164000c1e1520 */
.L_x_1020:
[----:B------:R-:W-:Y:S05]  /*1ca10*/  BSYNC B1 ;  /* 0x0000000000017941 */ /* 0x000fea0003800000 */
.L_x_1019:
        /* <DEDUP_REMOVED lines=10> */
.L_x_1022:
[----:B------:R-:W-:Y:S05]  /*1cac0*/  BSYNC B1 ;  /* 0x0000000000017941 */ /* 0x000fea0003800000 */
.L_x_1021:
        /* <DEDUP_REMOVED lines=10> */
.L_x_1024:
[----:B------:R-:W-:Y:S05]  /*1cb70*/  BSYNC B1 ;  /* 0x0000000000017941 */ /* 0x000fea0003800000 */
.L_x_1023:
[----:B-----5:R-:W-:Y:S01]  /*1cb80*/  HADD2.F32 R3, -RZ, R19.H0_H0 ;  /* 0x20000013ff037230 */ /* 0x020fe20000004100 */
[----:B------:R-:W-:Y:S04]  /*1cb90*/  BSSY B1, `(.L_x_1025) ;  /* 0x0000008000017945 */ /* 0x000fe80003800000 */
[----:B------:R-:W-:-:S04]  /*1cba0*/  FMUL R4, R3, R16 ;  /* 0x0000001003047220 */ /* 0x000fc80000400000 */
[----:B------:R-:W-:-:S05]  /*1cbb0*/  FFMA R4, R139, R2, R4 ;  /* 0x000000028b047223 */ /* 0x000fca0000000004 */
[----:B------:R-:W-:-:S05]  /*1cbc0*/  F2FP.F16.F32.PACK_AB R4, RZ, R4 ;  /* 0x00000004ff04723e */ /* 0x000fca00000000ff */
[----:B------:R0:W-:Y:S01]  /*1cbd0*/  @P5 STG.E.U16 desc[UR36][R22.64+0x3c2], R4 ;  /* 0x0003c20416005986 */ /* 0x0001e2000c101524 */
[----:B------:R-:W-:-:S13]  /*1cbe0*/  ISETP.GT.AND P5, PT, R0, 0x80, P6 ;  /* 0x000000800000780c */ /* 0x000fda00037a4270 */
[----:B0-----:R-:W-:Y:S05]  /*1cbf0*/  @!P5 BRA `(.L_x_1026) ;  /* 0x000000000004d947 */ /* 0x001fea0003800000 */
[----:B------:R0:W5:Y:S02]  /*1cc00*/  LDG.E.LTC128B.U16 R19, desc[UR36][R10.64+0x3d0] ;  /* 0x0003d0240a137981 */ /* 0x000164000c1e1520 */
.L_x_1026:
[----:B------:R-:W-:Y:S05]  /*1cc10*/  BSYNC B1 ;  /* 0x0000000000017941 */ /* 0x000fea0003800000 */
.L_x_1025:
        /* <DEDUP_REMOVED lines=9> */
.L_x_1028:
[----:B------:R-:W-:Y:S05]  /*1ccb0*/  BSYNC B1 ;  /* 0x0000000000017941 */ /* 0x000fea0003800000 */
.L_x_1027:
        /* <DEDUP_REMOVED lines=9> */
.L_x_1030:
[----:B------:R-:W-:Y:S05]  /*1cd50*/  BSYNC B1 ;  /* 0x0000000000017941 */ /* 0x000fea0003800000 */
.L_x_1029:
[----:B-----5:R-:W-:Y:S01]  /*1cd60*/  HADD2.F32 R3, -RZ, R19.H0_H0 ;  /* 0x20000013ff037230 */ /* 0x020fe20000004100 */
[----:B------:R-:W-:Y:S01]  /*1cd70*/  ISETP.GT.AND P4, PT, R0, 0x88, P4 ;  /* 0x000000880000780c */ /* 0x000fe20002784270 */
[----:B------:R-:W-:Y:S03]  /*1cd80*/  BSSY B1, `(.L_x_1031) ;  /* 0x0000007000017945 */ /* 0x000fe60003800000 */
[----:B------:R-:W-:-:S04]  /*1cd90*/  FMUL R3, R3, R16 ;  /* 0x0000001003037220 */ /* 0x000fc80000400000 */
[----:B------:R-:W-:-:S05]  /*1cda0*/  FFMA R3, R142, R2, R3 ;  /* 0x000000028e037223 */ /* 0x000fca0000000003 */
[----:B------:R-:W-:-:S05]  /*1cdb0*/  F2FP.F16.F32.PACK_AB R3, RZ, R3 ;  /* 0x00000003ff03723e */ /* 0x000fca00000000ff */
[----:B------:R0:W-:Y:S01]  /*1cdc0*/  @P5 STG.E.U16 desc[UR36][R22.64+0x3d0], R3 ;  /* 0x0003d00316005986 */ /* 0x0001e2000c101524 */
[----:B------:R-:W-:Y:S05]  /*1cdd0*/  @!P4 BRA `(.L_x_1032) ;  /* 0x000000000004c947 */ /* 0x000fea0003800000 */
[----:B------:R0:W5:Y:S02]  /*1cde0*/  LDG.E.LTC128B.U16 R19, desc[UR36][R8.64+0x3d2] ;  /* 0x0003d22408137981 */ /* 0x000164000c1e1520 */
.L_x_1032:
[----:B------:R-:W-:Y:S05]  /*1cdf0*/  BSYNC B1 ;  /* 0x0000000000017941 */ /* 0x000fea0003800000 */
.L_x_1031:
[----:B0----5:R-:W-:Y:S01]  /*1ce00*/  HADD2.F32 R3, -RZ, R19.H0_H0 ;  /* 0x20000013ff037230 */ /* 0x021fe20000004100 */
        /* <DEDUP_REMOVED lines=8> */
.L_x_1034:
[----:B------:R-:W-:Y:S05]  /*1ce90*/  BSYNC B1 ;  /* 0x0000000000017941 */ /* 0x000fea0003800000 */
.L_x_1033:
        /* <DEDUP_REMOVED lines=9> */
.L_x_1036:
[----:B------:R-:W-:Y:S05]  /*1cf30*/  BSYNC B1 ;  /* 0x0000000000017941 */ /* 0x000fea0003800000 */
.L_x_1035:
        /* <DEDUP_REMOVED lines=9> */
.L_x_1038:
[----:B------:R-:W-:Y:S05]  /*1cfd0*/  BSYNC B1 ;  /* 0x0000000000017941 */ /* 0x000fea0003800000 */
.L_x_1037:
        /* <DEDUP_REMOVED lines=9> */
.L_x_1040:
[----:B------:R-:W-:Y:S05]  /*1d070*/  BSYNC B1 ;  /* 0x0000000000017941 */ /* 0x000fea0003800000 */
.L_x_1039:
        /* <DEDUP_REMOVED lines=9> */
.L_x_1042:
[----:B------:R-:W-:Y:S05]  /*1d110*/  BSYNC B1 ;  /* 0x0000000000017941 */ /* 0x000fea0003800000 */
.L_x_1041:
        /* <DEDUP_REMOVED lines=9> */
.L_x_1044:
[----:B------:R-:W-:Y:S05]  /*1d1b0*/  BSYNC B1 ;  /* 0x0000000000017941 */ /* 0x000fea0003800000 */
.L_x_1043:
        /* <DEDUP_REMOVED lines=9> */
.L_x_1046:
[----:B------:R-:W-:Y:S05]  /*1d250*/  BSYNC B1 ;  /* 0x0000000000017941 */ /* 0x000fea0003800000 */
.L_x_1045:
        /* <DEDUP_REMOVED lines=9> */
.L_x_1048:
[----:B------:R-:W-:Y:S05]  /*1d2f0*/  BSYNC B1 ;  /* 0x0000000000017941 */ /* 0x000fea0003800000 */
.L_x_1047:
[----:B------:R-:W-:Y:S05]  /*1d300*/  @!P0 BRA `(.L_x_1049) ;  /* 0x000000b400088947 */ /* 0x000fea0003800000 */
[----:B-----5:R-:W-:-:S05]  /*1d310*/  HADD2.F32 R19, -RZ, R19.H0_H0 ;  /* 0x20000013ff137230 */ /* 0x020fca0000004100 */
[----:B------:R-:W-:-:S04]  /*1d320*/  FMUL R0, R19, R16 ;  /* 0x0000001013007220 */ /* 0x000fc80000400000 */
[----:B------:R-:W-:-:S05]  /*1d330*/  FFMA R0, R151, R2, R0 ;  /* 0x0000000297007223 */ /* 0x000fca0000000000 */
[----:B------:R-:W-:-:S05]  /*1d340*/  F2FP.F16.F32.PACK_AB R0, RZ, R0 ;  /* 0x00000000ff00723e */ /* 0x000fca00000000ff */
[----:B------:R0:W-:Y:S01]  /*1d350*/  STG.E.U16 desc[UR36][R22.64+0x3f2], R0 ;  /* 0x0003f20016007986 */ /* 0x0001e2000c101524 */
[----:B------:R-:W-:Y:S05]  /*1d360*/  BRA `(.L_x_1049) ;  /* 0x000000b000f07947 */ /* 0x000fea0003800000 */
.L_x_30:
[----:B---34-:R-:W2:Y:S01]  /*1d370*/  LDL.LU R235, [R1+0x484] ;  /* 0x0004840001eb7983 */ /* 0x018ea20000300800 */
[----:B------:R-:W-:-:S03]  /*1d380*/  ULDC.64 UR4, c[0x0][0x5c0] ;  /* 0x0001700000047ab9 */ /* 0x000fc60000000a00 */
[----:B------:R-:W3:Y:S04]  /*1d390*/  LDL.LU R234, [R1+0x488] ;  /* 0x0004880001ea7983 */ /* 0x000ee80000300800 */
[----:B------:R-:W4:Y:S04]  /*1d3a0*/  LDL.LU R233, [R1+0x48c] ;  /* 0x00048c0001e97983 */ /* 0x000f280000300800 */
[----:B------:R-:W5:Y:S04]  /*1d3b0*/  LDL.LU R9, [R1+0x490] ;  /* 0x0004900001097983 */ /* 0x000f680000300800 */
[----:B------:R-:W2:Y:S04]  /*1d3c0*/  LDL.LU R10, [R1+0x494] ;  /* 0x00049400010a7983 */ /* 0x000ea80000300800 */
[----:B------:R-:W5:Y:S04]  /*1d3d0*/  LDL.LU R11, [R1+0x498] ;  /* 0x00049800010b7983 */ /* 0x000f680000300800 */
[----:B------:R-:W3:Y:S04]  /*1d3e0*/  LDL.LU R12, [R1+0x49c] ;  /* 0x00049c00010c7983 */ /* 0x000ee80000300800 */
[----:B------:R-:W5:Y:S04]  /*1d3f0*/  LDL.LU R232, [R1+0x4a0] ;  /* 0x0004a00001e87983 */ /* 0x000f680000300800 */
        /* <DEDUP_REMOVED lines=78> */
[----:B------:R-:W5:Y:S01]  /*1d8e0*/  LDL.LU R153, [R1+0x5dc] ;  /* 0x0005dc0001997983 */ /* 0x000f620000300800 */
[----:B------:R-:W-:-:S03]  /*1d8f0*/  LEA R4, P0, R6, UR4, 0x1 ;  /* 0x0000000406047c11 */ /* 0x000fc6000f8008ff */
[----:B------:R-:W5:Y:S04]  /*1d900*/  LDL.LU R152, [R1+0x5e0] ;  /* 0x0005e00001987983 */ /* 0x000f680000300800 */
[----:B------:R-:W5:Y:S04]  /*1d910*/  LDL.LU R23, [R1+0x5e4] ;  /* 0x0005e40001177983 */ /* 0x000f680000300800 */
[----:B------:R-:W5:Y:S04]  /*1d920*/  LDL.LU R22, [R1+0x5e8] ;  /* 0x0005e80001167983 */ /* 0x000f680000300800 */
[----:B------:R-:W5:Y:S01]  /*1d930*/  LDL.LU R21, [R1+0x5ec] ;  /* 0x0005ec0001157983 */ /* 0x000f620000300800 */
[----:B------:R-:W-:-:S03]  /*1d940*/  LEA.HI.X R5, R6, UR5, R14, 0x1, P0 ;  /* 0x0000000506057c11 */ /* 0x000fc600080f0c0e */
[----:B------:R-:W5:Y:S04]  /*1d950*/  LDL.LU R20, [R1+0x5f0] ;  /* 0x0005f00001147983 */ /* 0x000f680000300800 */
[----:B------:R-:W5:Y:S04]  /*1d960*/  LDL.LU R19, [R1+0x5f4] ;  /* 0x0005f40001137983 */ /* 0x000f680000300800 */
[----:B------:R-:W5:Y:S04]  /*1d970*/  LDL.LU R15, [R1+0x5f8] ;  /* 0x0005f800010f7983 */ /* 0x000f680000300800 */
[----:B------:R-:W5:Y:S04]  /*1d980*/  LDL.LU R13, [R1+0x5fc] ;  /* 0x0005fc00010d7983 */ /* 0x000f680000300800 */
[----:B------:R-:W4:Y:S04]  /*1d990*/  LDL.LU R6, [R1+0x400] ;  /* 0x0004000001067983 */ /* 0x000f280000300800 */
[----:B------:R-:W2:Y:S04]  /*1d9a0*/  LDL.LU R7, [R1+0x408] ;  /* 0x0004080001077983 */ /* 0x000ea80000300800 */
[----:B------:R-:W5:Y:S01]  /*1d9b0*/  LDL.LU R14, [R1+0x480] ;  /* 0x00048000010e7983 */ /* 0x000f620000300800 */
[----:B----4-:R-:W-:-:S05]  /*1d9c0*/  FMUL R6, R6, R2 ;  /* 0x0000000206067220 */ /* 0x010fca0000400000 */
[----:B------:R-:W-:-:S05]  /*1d9d0*/  F2FP.F16.F32.PACK_AB R6, RZ, R6 ;  /* 0x00000006ff06723e */ /* 0x000fca00000000ff */
[----:B------:R0:W-:Y:S04]  /*1d9e0*/  @P1 STG.E.U16 desc[UR36][R4.64], R6 ;  /* 0x0000000604001986 */ /* 0x0001e8000c101524 */
[----:B0-----:R-:W4:Y:S01]  /*1d9f0*/  LDL.LU R6, [R1+0x404] ;  /* 0x0004040001067983 */ /* 0x001f220000300800 */
[----:B------:R-:W-:Y:S01]  /*1da00*/  ISETP.GT.AND P2, PT, R3, 0x1, PT ;  /* 0x000000010300780c */ /* 0x000fe20003f44270 */
[----:B--2---:R-:W-:Y:S01]  /*1da10*/  FMUL R7, R7, R2 ;  /* 0x0000000207077220 */ /* 0x004fe20000400000 */
[----:B------:R-:W-:Y:S01]  /*1da20*/  USHF.L.U32 UR5, UR6, 0x4, URZ ;  /* 0x0000000406057899 */ /* 0x000fe2000800063f */
[C---:B------:R-:W-:Y:S01]  /*1da30*/  ISETP.GT.AND P1, PT, R0.reuse, 0x8, P5 ;  /* 0x000000080000780c */ /* 0x040fe20002f24270 */
[----:B------:R-:W-:Y:S01]  /*1da40*/  USHF.L.U64.HI UR4, UR6, 0x4, UR7 ;  /* 0x0000000406047899 */ /* 0x000fe20008010207 */
[----:B------:R-:W-:-:S02]  /*1da50*/  ISETP.GT.AND P0, PT, R0, RZ, P2 ;  /* 0x000000ff0000720c */ /* 0x000fc40001704270 */
[----:B------:R-:W-:-:S04]  /*1da60*/  F2FP.F16.F32.PACK_AB R7, RZ, R7 ;  /* 0x00000007ff07723e */ /* 0x000fc800000000ff */
[----:B------:R-:W-:Y:S01]  /*1da70*/  PRMT R8, R7, 0x7610, R8 ;  /* 0x0000761007087816 */ /* 0x000fe20000000008 */
[----:B----4-:R-:W-:-:S05]  /*1da80*/  FMUL R6, R6, R2 ;  /* 0x0000000206067220 */ /* 0x010fca0000400000 */
[----:B------:R-:W-:-:S05]  /*1da90*/  F2FP.F16.F32.PACK_AB R6, RZ, R6 ;  /* 0x00000006ff06723e */ /* 0x000fca00000000ff */
[----:B------:R0:W-:Y:S02]  /*1daa0*/  @P0 STG.E.U16 desc[UR36][R4.64+0x2], R6 ;  /* 0x0000020604000986 */ /* 0x0001e4000c101524 */
[----:B0-----:R-:W-:-:S04]  /*1dab0*/  IADD3 R6, P0, R4, UR5, RZ ;  /* 0x0000000504067c10 */ /* 0x001fc8000ff1e0ff */
[----:B------:R-:W-:-:S05]  /*1dac0*/  IADD3.X R7, R5, UR4, RZ, P0, !PT ;  /* 0x0000000405077c10 */ /* 0x000fca00087fe4ff */
[----:B------:R0:W-:Y:S04]  /*1dad0*/  @P1 STG.E.U16 desc[UR36][R6.64], R8 ;  /* 0x0000000806001986 */ /* 0x0001e8000c101524 */
[----:B0-----:R-:W2:Y:S01]  /*1dae0*/  LDL.LU R8, [R1+0x40c] ;  /* 0x00040c0001087983 */ /* 0x001ea20000300800 */
[----:B------:R-:W-:Y:S01]  /*1daf0*/  ISETP.GT.AND P0, PT, R0, 0x8, P2 ;  /* 0x000000080000780c */ /* 0x000fe20001704270 */
[----:B--2---:R-:W-:-:S05]  /*1db00*/  FMUL R8, R8, R2 ;  /* 0x0000000208087220 */ /* 0x004fca0000400000 */
[----:B------:R-:W-:-:S07]  /*1db10*/  F2FP.F16.F32.PACK_AB R8, RZ, R8 ;  /* 0x00000008ff08723e */ /* 0x000fce00000000ff */
[----:B------:R0:W-:Y:S04]  /*1db20*/  @P0 STG.E.U16 desc[UR36][R6.64+0x2], R8 ;  /* 0x0000020806000986 */ /* 0x0001e8000c101524 */
[----:B0-----:R-:W2:Y:S01]  /*1db30*/  LDL.LU R8, [R1+0x410] ;  /* 0x0004100001087983 */ /* 0x001ea20000300800 */
[----:B------:R-:W-:-:S04]  /*1db40*/  ISETP.GT.AND P2, PT, R3, 0x8, PT ;  /* 0x000000080300780c */ /* 0x000fc80003f44270 */
[----:B------:R-:W-:Y:S01]  /*1db50*/  ISETP.GT.AND P0, PT, R0, RZ, P2 ;  /* 0x000000ff0000720c */ /* 0x000fe20001704270 */
        /* <DEDUP_REMOVED lines=10> */
[----:B------:R-:W-:Y:S01]  /*1dc00*/  ISETP.GT.AND P0, PT, R0, 0x8, P2 ;  /* 0x000000080000780c */ /* 0x000fe20001704270 */
        /* <DEDUP_REMOVED lines=137> */
[----:B------:R-:W-:Y:S01]  /*1e4a0*/  USHF.L.U32 UR11, UR6, 0x8, URZ ;  /* 0x00000008060b7899 */ /* 0x000fe2000800063f */
[C---:B------:R-:W-:Y:S01]  /*1e4b0*/  ISETP.GT.AND P2, PT, R3.reuse, 0x40, PT ;  /* 0x000000400300780c */ /* 0x040fe20003f44270 */
[----:B------:R-:W-:Y:S01]  /*1e4c0*/  USHF.L.U64.HI UR10, UR6, 0x8, UR7 ;  /* 0x00000008060a7899 */ /* 0x000fe20008010207 */
[C---:B------:R-:W-:Y:S01]  /*1e4d0*/  ISETP.GT.AND P1, PT, R3.reuse, 0x41, PT ;  /* 0x000000410300780c */ /* 0x040fe20003f24270 */
[-C--:B------:R-:W-:Y:S01]  /*1e4e0*/  FMUL R10, R10, R2.reuse ;  /* 0x000000020a0a7220 */ /* 0x080fe20000400000 */
[----:B---3--:R-:W-:Y:S01]  /*1e4f0*/  FMUL R12, R12, R2 ;  /* 0x000000020c0c7220 */ /* 0x008fe20000400000 */
[----:B------:R-:W-:-:S02]  /*1e500*/  ISETP.GT.AND P4, PT, R3, 0xe9, PT ;  /* 0x000000e90300780c */ /* 0x000fc40003f84270 */
[----:B------:R-:W-:Y:S02]  /*1e510*/  ISETP.GT.AND P3, PT, R3, 0xf1, PT ;  /* 0x000000f10300780c */ /* 0x000fe40003f64270 */
[----:B------:R-:W-:Y:S02]  /*1e520*/  F2FP.F16.F32.PACK_AB R10, RZ, R10 ;  /* 0x0000000aff0a723e */ /* 0x000fe400000000ff */
[----:B------:R-:W-:Y:S01]  /*1e530*/  F2FP.F16.F32.PACK_AB R12, RZ, R12 ;  /* 0x0000000cff0c723e */ /* 0x000fe200000000ff */
[----:B--2---:R-:W-:-:S05]  /*1e540*/  FMUL R8, R8, R2 ;  /* 0x0000000208087220 */ /* 0x004fca0000400000 */
[----:B------:R-:W-:-:S05]  /*1e550*/  F2FP.F16.F32.PACK_AB R8, RZ, R8 ;  /* 0x00000008ff08723e */ /* 0x000fca00000000ff */
[----:B------:R5:W-:Y:S01]  /*1e560*/  @P0 STG.E.U16 desc[UR36][R6.64+0x72], R8 ;  /* 0x0000720806000986 */ /* 0x000be2000c101524 */
[----:B------:R-:W-:Y:S01]  /*1e570*/  ISETP.GT.AND P0, PT, R0, RZ, P2 ;  /* 0x000000ff0000720c */ /* 0x000fe20001704270 */
[----:B-----5:R-:W-:Y:S02]  /*1e580*/  FMUL R8, R14, R2 ;  /* 0x000000020e087220 */ /* 0x020fe40000400000 */
[----:B------:R-:W2:Y:S03]  /*1e590*/  LDL.LU R14, [R1+0x290] ;  /* 0x00029000010e7983 */ /* 0x000ea60000300800 */
[----:B------:R-:W-:-:S07]  /*1e5a0*/  F2FP.F16.F32.PACK_AB R8, RZ, R8 ;  /* 0x00000008ff08723e */ /* 0x000fce00000000ff */
[----:B------:R0:W-:Y:S01]  /*1e5b0*/  @P0 STG.E.U16 desc[UR36][R4.64+0x80], R8 ;  /* 0x0000800804000986 */ /* 0x0001e2000c101524 */
[----:B------:R-:W-:Y:S01]  /*1e5c0*/  ISETP.GT.AND P0, PT, R0, RZ, P1 ;  /* 0x000000ff0000720c */ /* 0x000fe20000f04270 */
[----:B0-----:R-:W-:Y:S02]  /*1e5d0*/  FMUL R8, R235, R2 ;  /* 0x00000002eb087220 */ /* 0x001fe40000400000 */
[----:B------:R-:W3:Y:S03]  /*1e5e0*/  LDL.LU R235, [R1+0x294] ;  /* 0x0002940001eb7983 */ /* 0x000ee60000300800 */
[----:B------:R-:W-:-:S07]  /*1e5f0*/  F2FP.F16.F32.PACK_AB R8, RZ, R8 ;  /* 0x00000008ff08723e */ /* 0x000fce00000000ff */
[----:B------:R0:W-:Y:S01]  /*1e600*/  @P0 STG.E.U16 desc[UR36][R4.64+0x82], R8 ;  /* 0x0000820804000986 */ /* 0x0001e2000c101524 */
[----:B------:R-:W-:Y:S02]  /*1e610*/  ISETP.GT.AND P0, PT, R0, 0x8, P2 ;  /* 0x000000080000780c */ /* 0x000fe40001704270 */
[----:B------:R-:W-:Y:S01]  /*1e620*/  ISETP.GT.AND P2, PT, R3, 0x48, PT ;  /* 0x000000480300780c */ /* 0x000fe20003f44270 */
[----:B0-----:R-:W-:Y:S02]  /*1e630*/  FMUL R8, R234, R2 ;  /* 0x00000002ea087220 */ /* 0x001fe40000400000 */
[----:B------:R-:W4:Y:S03]  /*1e640*/  LDL.LU R234, [R1+0x298] ;  /* 0x0002980001ea7983 */ /* 0x000f260000300800 */
[----:B------:R-:W-:-:S05]  /*1e650*/  F2FP.F16.F32.PACK_AB R8, RZ, R8 ;  /* 0x00000008ff08723e */ /* 0x000fca00000000ff */
[----:B------:R0:W-:Y:S01]  /*1e660*/  @P0 STG.E.U16 desc[UR36][R6.64+0x80], R8 ;  /* 0x0000800806000986 */ /* 0x0001e2000c101524 */
[----:B------:R-:W-:Y:S02]  /*1e670*/  ISETP.GT.AND P0, PT, R0, 0x8, P1 ;  /* 0x000000080000780c */ /* 0x000fe40000f04270 */
[----:B------:R-:W-:Y:S01]  /*1e680*/  ISETP.GT.AND P1, PT, R3, 0x49, PT ;  /* 0x000000490300780c */ /* 0x000fe20003f24270 */
[----:B0-----:R-:W-:Y:S02]  /*1e690*/  FMUL R8, R233, R2 ;  /* 0x00000002e9087220 */ /* 0x001fe40000400000 */
[----:B------:R-:W5:Y:S03]  /*1e6a0*/  LDL.LU R233, [R1+0x29c] ;  /* 0x00029c0001e97983 */ /* 0x000f660000300800 */
[----:B------:R-:W-:-:S05]  /*1e6b0*/  F2FP.F16.F32.PACK_AB R8, RZ, R8 ;  /* 0x00000008ff08723e */ /* 0x000fca00000000ff */
[----:B------:R0:W-:Y:S01]  /*1e6c0*/  @P0 STG.E.U16 desc[UR36][R6.64+0x82], R8 ;  /* 0x0000820806000986 */ /* 0x0001e2000c101524 */
[----:B------:R-:W-:Y:S01]  /*1e6d0*/  ISETP.GT.AND P0, PT, R0, RZ, P2 ;  /* 0x000000ff0000720c */ /* 0x000fe20001704270 */
[----:B0-----:R-:W-:-:S05]  /*1e6e0*/  FMUL R8, R9, R2 ;  /* 0x0000000209087220 */ /* 0x001fca0000400000 */
[----:B------:R-:W-:-:S07]  /*1e6f0*/  F2FP.F16.F32.PACK_AB R8, RZ, R8 ;  /* 0x00000008ff08723e */ /* 0x000fce00000000ff */
[----:B------:R0:W-:Y:S02]  /*1e700*/  @P0 STG.E.U16 desc[UR36][R4.64+0x90], R8 ;  /* 0x0000900804000986 */ /* 0x0001e4000c101524 */
[----:B0-----:R-:W-:-:S04]  /*1e710*/  IADD3 R8, P0, R4, UR11, RZ ;  /* 0x0000000b04087c10 */ /* 0x001fc8000ff1e0ff */
[----:B------:R-:W-:Y:S02]  /*1e720*/  IADD3.X R9, R5, UR10, RZ, P0, !PT ;  /* 0x0000000a05097c10 */ /* 0x000fe400087fe4ff */
[----:B------:R-:W-:-:S13]  /*1e730*/  ISETP.GT.AND P0, PT, R0, RZ, P1 ;  /* 0x000000ff0000720c */ /* 0x000fda0000f04270 */
[----:B------:R0:W-:Y:S01]  /*1e740*/  @P0 STG.E.U16 desc[UR36][R4.64+0x92], R10 ;  /* 0x0000920a04000986 */ /* 0x0001e2000c101524 */
[----:B------:R-:W-:Y:S02]  /*1e750*/  ISETP.GT.AND P0, PT, R0, 0x8, P2 ;  /* 0x000000080000780c */ /* 0x000fe40001704270 */
[----:B------:R-:W-:Y:S01]  /*1e760*/  ISETP.GT.AND P2, PT, R3, 0x50, PT ;  /* 0x000000500300780c */ /* 0x000fe20003f44270 */
[----:B0-----:R-:W-:-:S05]  /*1e770*/  FMUL R10, R11, R2 ;  /* 0x000000020b0a7220 */ /* 0x001fca0000400000 */
[----:B------:R-:W-:-:S05]  /*1e780*/  F2FP.F16.F32.PACK_AB R10, RZ, R10 ;  /* 0x0000000aff0a723e */ /* 0x000fca00000000ff */
[----:B------:R0:W-:Y:S02]  /*1e790*/  @P0 STG.E.U16 desc[UR36][R6.64+0x90], R10 ;  /* 0x0000900a06000986 */ /* 0x0001e4000c101524 */
[----:B0-----:R-:W-:-:S04]  /*1e7a0*/  IADD3 R10, P0, R8, UR5, RZ ;  /* 0x00000005080a7c10 */ /* 0x001fc8000ff1e0ff */
[----:B------:R-:W-:Y:S02]  /*1e7b0*/  IADD3.X R11, R9, UR4, RZ, P0, !PT ;  /* 0x00000004090b7c10 */ /* 0x000fe400087fe4ff */
[----:B------:R-:W-:Y:S02]  /*1e7c0*/  ISETP.GT.AND P0, PT, R0, 0x8, P1 ;  /* 0x000000080000780c */ /* 0x000fe40000f04270 */
[----:B------:R-:W-:-:S11]  /*1e7d0*/  ISETP.GT.AND P1, PT, R3, 0x51, PT ;  /* 0x000000510300780c */ /* 0x000fd60003f24270 */
[----:B------:R0:W-:Y:S01]  /*1e7e0*/  @P0 STG.E.U16 desc[UR36][R6.64+0x92], R12 ;  /* 0x0000920c06000986 */ /* 0x0001e2000c101524 */
[----:B------:R-:W-:Y:S01]  /*1e7f0*/  ISETP.GT.AND P0, PT, R0, RZ, P2 ;  /* 0x000000ff0000720c */ /* 0x000fe20001704270 */
[----:B0-----:R-:W-:Y:S02]  /*1e800*/  FMUL R12, R232, R2 ;  /* 0x00000002e80c7220 */ /* 0x001fe40000400000 */
[----:B------:R-:W5:Y:S03]  /*1e810*/  LDL.LU R232, [R1+0x2a0] ;  /* 0x0002a00001e87983 */ /* 0x000f660000300800 */
[----:B------:R-:W-:-:S07]  /*1e820*/  F2FP.F16.F32.PACK_AB R12, RZ, R12 ;  /* 0x0000000cff0c723e */ /* 0x000fce00000000ff */
[----:B------:R0:W-:Y:S01]  /*1e830*/  @P0 STG.E.U16 desc[UR36][R4.64+0xa0], R12 ;  /* 0x0000a00c04000986 */ /* 0x0001e2000c101524 */
[----:B------:R-:W-:Y:S01]  /*1e840*/  ISETP.GT.AND P0, PT, R0, RZ, P1 ;  /* 0x000000ff0000720c */ /* 0x000fe20000f04270 */
[----:B0-----:R-:W-:Y:S02]  /*1e850*/  FMUL R12, R231, R2 ;  /* 0x00000002e70c7220 */ /* 0x001fe40000400000 */
[----:B------:R-:W5:Y:S03]  /*1e860*/  LDL.LU R231, [R1+0x2a4] ;  /* 0x0002a40001e77983 */ /* 0x000f660000300800 */
[----:B------:R-:W-:-:S07]  /*1e870*/  F2FP.F16.F32.PACK_AB R12, RZ, R12 ;  /* 0x0000000cff0c723e */ /* 0x000fce00000000ff */
[----:B------:R0:W-:Y:S01]  /*1e880*/  @P0 STG.E.U16 desc[UR36][R4.64+0xa2], R12 ;  /* 0x0000a20c04000986 */ /* 0x0001e2000c101524 */
[----:B------:R-:W-:Y:S02]  /*1e890*/  ISETP.GT.AND P0, PT, R0, 0x8, P2 ;  /* 0x000000080000780c */ /* 0x000fe40001704270 */
[----:B------:R-:W-:Y:S01]  /*1e8a0*/  ISETP.GT.AND P2, PT, R3, 0x58, PT ;  /* 0x000000580300780c */ /* 0x000fe20003f44270 */
[----:B0-----:R-:W-:Y:S02]  /*1e8b0*/  FMUL R12, R230, R2 ;  /* 0x00000002e60c7220 */ /* 0x001fe40000400000 */
[----:B------:R-:W5:Y:S03]  /*1e8c0*/  LDL.LU R230, [R1+0x2a8] ;  /* 0x0002a80001e67983 */ /* 0x000f660000300800 */
        /* <DEDUP_REMOVED lines=414> */
[----:B------:R-:W-:Y:S01]  /*202b0*/  ISETP.GT.AND P0, PT, R0, 0x8, P1 ;  /* 0x000000080000780c */ /* 0x000fe20000f04270 */
[----:B0-----:R-:W-:-:S05]  /*202c0*/  FMUL R12, R154, R2 ;  /* 0x000000029a0c7220 */ /* 0x001fca0000400000 */
[----:B------:R-:W-:-:S07]  /*202d0*/  F2FP.F16.F32.PACK_AB R12, RZ, R12 ;  /* 0x0000000cff0c723e */ /* 0x000fce00000000ff */
[----:B------:R0:W-:Y:S01]  /*202e0*/  @P0 STG.E.U16 desc[UR36][R6.64+0x1d0], R12 ;  /* 0x0001d00c06000986 */ /* 0x0001e2000c101524 */
[----:B------:R-:W-:Y:S01]  /*202f0*/  ISETP.GT.AND P0, PT, R0, 0x8, P4 ;  /* 0x000000080000780c */ /* 0x000fe20002704270 */
[----:B0-----:R-:W-:-:S05]  /*20300*/  FMUL R12, R153, R2 ;  /* 0x00000002990c7220 */ /* 0x001fca0000400000 */
[----:B------:R-:W-:-:S07]  /*20310*/  F2FP.F16.F32.PACK_AB R12, RZ, R12 ;  /* 0x0000000cff0c723e */ /* 0x000fce00000000ff */
[----:B------:R0:W-:Y:S01]  /*20320*/  @P0 STG.E.U16 desc[UR36][R6.64+0x1d2], R12 ;  /* 0x0001d20c06000986 */ /* 0x0001e2000c101524 */
[----:B------:R-:W-:-:S04]  /*20330*/  ISETP.GT.AND P0, PT, R3, 0xf0, PT ;  /* 0x000000f00300780c */ /* 0x000fc80003f04270 */
[----:B------:R-:W-:Y:S01]  /*20340*/  ISETP.GT.AND P1, PT, R0, RZ, P0 ;  /* 0x000000ff0000720c */ /* 0x000fe20000724270 */
[----:B0-----:R-:W-:-:S05]  /*20350*/  FMUL R12, R152, R2 ;  /* 0x00000002980c7220 */ /* 0x001fca0000400000 */
[----:B------:R-:W-:-:S07]  /*20360*/  F2FP.F16.F32.PACK_AB R12, RZ, R12 ;  /* 0x0000000cff0c723e */ /* 0x000fce00000000ff */
[----:B------:R0:W-:Y:S01]  /*20370*/  @P1 STG.E.U16 desc[UR36][R4.64+0x1e0], R12 ;  /* 0x0001e00c04001986 */ /* 0x0001e2000c101524 */
[----:B------:R-:W-:Y:S01]  /*20380*/  ISETP.GT.AND P1, PT, R0, RZ, P3 ;  /* 0x000000ff0000720c */ /* 0x000fe20001f24270 */
[----:B0-----:R-:W-:-:S05]  /*20390*/  FMUL R12, R23, R2 ;  /* 0x00000002170c7220 */ /* 0x001fca0000400000 */
        /* <DEDUP_REMOVED lines=10> */
[----:B------:R-:W-:Y:S01]  /*20440*/  ISETP.GT.AND P1, PT, R0, RZ, P2 ;  /* 0x000000ff0000720c */ /* 0x000fe20001724270 */
        /* <DEDUP_REMOVED lines=13> */
[----:B0-----:R-:W-:Y:S02]  /*20520*/  FMUL R12, R13, R2 ;  /* 0x000000020d0c7220 */ /* 0x001fe40000400000 */
[----:B------:R-:W5:Y:S04]  /*20530*/  LDL.LU R13, [R1+0x3d8] ;  /* 0x0003d800010d7983 */ /* 0x000f680000300800 */
[----:B------:R-:W5:Y:S01]  /*20540*/  LDL.LU R154, [R1+0x3dc] ;  /* 0x0003dc00019a7983 */ /* 0x000f620000300800 */
[----:B------:R-:W-:-:S03]  /*20550*/  F2FP.F16.F32.PACK_AB R12, RZ, R12 ;  /* 0x0000000cff0c723e */ /* 0x000fc600000000ff */
        /* <DEDUP_REMOVED lines=211> */
[----:B------:R-:W-:Y:S02]  /*21290*/  ISETP.GT.AND P5, PT, R0, 0x88, P6 ;  /* 0x000000880000780c */ /* 0x000fe400037a4270 */
[----:B------:R-:W-:Y:S01]  /*212a0*/  ISETP.GT.AND P6, PT, R3, 0x48, PT ;  /* 0x000000480300780c */ /* 0x000fe20003fc4270 */
[----:B--2---:R-:W-:-:S05]  /*212b0*/  FMUL R12, R12, R2 ;  /* 0x000000020c0c7220 */ /* 0x004fca0000400000 */
[----:B------:R-:W-:-:S05]  /*212c0*/  F2FP.F16.F32.PACK_AB R12, RZ, R12 ;  /* 0x0000000cff0c723e */ /* 0x000fca00000000ff */
[----:B------:R0:W-:Y:S01]  /*212d0*/  @P5 STG.E.U16 desc[UR36][R10.64+0x82], R12 ;  /* 0x0000820c0a005986 */ /* 0x0001e2000c101524 */
[----:B------:R-:W-:Y:S02]  /*212e0*/  ISETP.GT.AND P5, PT, R0, 0x80, P6 ;  /* 0x000000800000780c */ /* 0x000fe400037a4270 */
[----:B------:R-:W-:Y:S01]  /*212f0*/  ISETP.GT.AND P6, PT, R3, 0x49, PT ;  /* 0x000000490300780c */ /* 0x000fe20003fc4270 */
[----:B0-----:R-:W-:-:S05]  /*21300*/  FMUL R12, R14, R2 ;  /* 0x000000020e0c7220 */ /* 0x001fca0000400000 */
[----:B------:R-:W-:-:S05]  /*21310*/  F2FP.F16.F32.PACK_AB R12, RZ, R12 ;  /* 0x0000000cff0c723e */ /* 0x000fca00000000ff */
[----:B------:R3:W-:Y:S01]  /*21320*/  @P5 STG.E.U16 desc[UR36][R8.64+0x90], R12 ;  /* 0x0000900c08005986 */ /* 0x0007e2000c101524 */
[----:B------:R-:W-:Y:S01]  /*21330*/  ISETP.GT.AND P5, PT, R0, 0x80, P6 ;  /* 0x000000800000780c */ /* 0x000fe200037a4270 */
[----:B---3--:R-:W-:Y:S02]  /*21340*/  FMUL R12, R235, R2 ;  /* 0x00000002eb0c7220 */ /* 0x008fe40000400000 */
[----:B------:R-:W2:Y:S03]  /*21350*/  LDL.LU R235, [R1+0xac] ;  /* 0x0000ac0001eb7983 */ /* 0x000ea60000300800 */
[----:B------:R-:W-:-:S07]  /*21360*/  F2FP.F16.F32.PACK_AB R12, RZ, R12 ;  /* 0x0000000cff0c723e */ /* 0x000fce00000000ff */
[----:B------:R4:W-:Y:S01]  /*21370*/  @P5 STG.E.U16 desc[UR36][R8.64+0x92], R12 ;  /* 0x0000920c08005986 */ /* 0x0009e2000c101524 */
[----:B------:R-:W-:-:S04]  /*21380*/  ISETP.GT.AND P5, PT, R3, 0x48, PT ;  /* 0x000000480300780c */ /* 0x000fc80003fa4270 */
[----:B------:R-:W-:Y:S01]  /*21390*/  ISETP.GT.AND P5, PT, R0, 0x88, P5 ;  /* 0x000000880000780c */ /* 0x000fe20002fa4270 */
[----:B----4-:R-:W-:Y:S02]  /*213a0*/  FMUL R12, R234, R2 ;  /* 0x00000002ea0c7220 */ /* 0x010fe40000400000 */
[----:B------:R-:W3:Y:S03]  /*213b0*/  LDL.LU R234, [R1+0xb0] ;  /* 0x0000b00001ea7983 */ /* 0x000ee60000300800 */
[----:B------:R-:W-:-:S07]  /*213c0*/  F2FP.F16.F32.PACK_AB R12, RZ, R12 ;  /* 0x0000000cff0c723e */ /* 0x000fce00000000ff */
[----:B------:R5:W-:Y:S01]  /*213d0*/  @P5 STG.E.U16 desc[UR36][R10.64+0x90], R12 ;  /* 0x0000900c0a005986 */ /* 0x000be2000c101524 */
[----:B------:R-:W-:Y:S02]  /*213e0*/  ISETP.GT.AND P5, PT, R0, 0x88, P6 ;  /* 0x000000880000780c */ /* 0x000fe400037a4270 */
[----:B------:R-:W-:Y:S01]  /*213f0*/  ISETP.GT.AND P6, PT, R3, 0x50, PT ;  /* 0x000000500300780c */ /* 0x000fe20003fc4270 */
[----:B-----5:R-:W-:Y:S02]  /*21400*/  FMUL R12, R233, R2 ;  /* 0x00000002e90c7220 */ /* 0x020fe40000400000 */
        /* <DEDUP_REMOVED lines=9> */
[----:B------:R-:W-:Y:S01]  /*214a0*/  ISETP.GT.AND P5, PT, R0, 0x80, P6 ;  /* 0x000000800000780c */ /* 0x000fe200037a4270 */
[----:B0-----:R-:W-:Y:S02]  /*214b0*/  FMUL R12, R231, R2 ;  /* 0x00000002e70c7220 */ /* 0x001fe40000400000 */
[----:B------:R-:W5:Y:S03]  /*214c0*/  LDL.LU R231, [R1+0xbc] ;  /* 0x0000bc0001e77983 */ /* 0x000f660000300800 */
[----:B------:R-:W-:-:S07]  /*214d0*/  F2FP.F16.F32.PACK_AB R12, RZ, R12 ;  /* 0x0000000cff0c723e */ /* 0x000fce00000000ff */
[----:B------:R0:W-:Y:S01]  /*214e0*/  @P5 STG.E.U16 desc[UR36][R8.64+0xa2], R12 ;  /* 0x0000a20c08005986 */ /* 0x0001e2000c101524 */
[----:B------:R-:W-:-:S04]  /*214f0*/  ISETP.GT.AND P5, PT, R3, 0x50, PT ;  /* 0x000000500300780c */ /* 0x000fc80003fa4270 */
[----:B------:R-:W-:Y:S01]  /*21500*/  ISETP.GT.AND P5, PT, R0, 0x88, P5 ;  /* 0x000000880000780c */ /* 0x000fe20002fa4270 */
        /* <DEDUP_REMOVED lines=219> */
[-C--:B0-----:R-:W-:Y:S01]  /*222c0*/  FMUL R12, R192, R2.reuse ;  /* 0x00000002c00c7220 */ /* 0x081fe20000400000 */
[----:B------:R-:W-:Y:S01]  /*222d0*/  FMUL R13, R13, R2 ;  /* 0x000000020d0d7220 */ /* 0x000fe20000400000 */
        /* <DEDUP_REMOVED lines=27> */
[----:B0-----:R-:W-:Y:S01]  /*22490*/  FMUL R12, R187, R2 ;  /* 0x00000002bb0c7220 */ /* 0x001fe20000400000 */
[----:B------:R-:W-:Y:S01]  /*224a0*/  F2FP.F16.F32.PACK_AB R13, RZ, R13 ;  /* 0x0000000dff0d723e */ /* 0x000fe200000000ff */
        /* <DEDUP_REMOVED lines=87> */
[----:B0-----:R-:W-:Y:S01]  /*22a20*/  FMUL R12, R172, R2 ;  /* 0x00000002ac0c7220 */ /* 0x001fe20000400000 */
[----:B------:R-:W-:Y:S01]  /*22a30*/  F2FP.F16.F32.PACK_AB R14, RZ, R14 ;  /* 0x0000000eff0e723e */ /* 0x000fe200000000ff */
        /* <DEDUP_REMOVED lines=27> */
[-C--:B0-----:R-:W-:Y:S01]  /*22bf0*/  FMUL R12, R167, R2.reuse ;  /* 0x00000002a70c7220 */ /* 0x081fe20000400000 */
[----:B------:R-:W-:Y:S01]  /*22c00*/  FMUL R21, R21, R2 ;  /* 0x0000000215157220 */ /* 0x000fe20000400000 */
        /* <DEDUP_REMOVED lines=29> */
[-C--:B0-----:R-:W-:Y:S01]  /*22de0*/  FMUL R12, R162, R2.reuse ;  /* 0x00000002a20c7220 */ /* 0x081fe20000400000 */
[----:B------:R-:W-:Y:S01]  /*22df0*/  FMUL R20, R20, R2 ;  /* 0x0000000214147220 */ /* 0x000fe20000400000 */
        /* <DEDUP_REMOVED lines=39> */
[C---:B------:R-:W-:Y:S01]  /*23070*/  ISETP.GT.AND P5, PT, R0.reuse, 0x80, P4 ;  /* 0x000000800000780c */ /* 0x040fe200027a4270 */
[----:B0-----:R-:W-:Y:S01]  /*23080*/  FMUL R12, R155, R2 ;  /* 0x000000029b0c7220 */ /* 0x001fe20000400000 */
[----:B------:R-:W-:Y:S01]  /*23090*/  ISETP.GT.AND P4, PT, R0, 0x88, P4 ;  /* 0x000000880000780c */ /* 0x000fe20002784270 */
[----:B------:R-:W5:Y:S03]  /*230a0*/  LDL.LU R155, [R1+0x1ec] ;  /* 0x0001ec00019b7983 */ /* 0x000f660000300800 */
[----:B------:R-:W-:-:S07]  /*230b0*/  F2FP.F16.F32.PACK_AB R12, RZ, R12 ;  /* 0x0000000cff0c723e */ /* 0x000fce00000000ff */
[----:B------:R0:W-:Y:S01]  /*230c0*/  @P5 STG.E.U16 desc[UR36][R8.64+0x1d2], R12 ;  /* 0x0001d20c08005986 */ /* 0x0001e2000c101524 */
[----:B------:R-:W-:Y:S01]  /*230d0*/  ISETP.GT.AND P5, PT, R0, 0x88, P6 ;  /* 0x000000880000780c */ /* 0x000fe200037a4270 */
[----:B0-----:R-:W-:-:S12]  /*230e0*/  FMUL R12, R154, R2 ;  /* 0x000000029a0c7220 */ /* 0x001fd80000400000 */
[----:B------:R0:W-:Y:S01]  /*230f0*/  @P5 STG.E.U16 desc[UR36][R10.64+0x1d0], R13 ;  /* 0x0001d00d0a005986 */ /* 0x0001e2000c101524 */
[----:B------:R-:W-:-:S03]  /*23100*/  F2FP.F16.F32.PACK_AB R12, RZ, R12 ;  /* 0x0000000cff0c723e */ /* 0x000fc600000000ff */
[----:B------:R-:W5:Y:S01]  /*23110*/  LDL.LU R154, [R1+0x1f0] ;  /* 0x0001f000019a7983 */ /* 0x000f620000300800 */
[----:B------:R-:W-:-:S03]  /*23120*/  ISETP.GT.AND P5, PT, R0, 0x80, P0 ;  /* 0x000000800000780c */ /* 0x000fc600007a4270 */
[----:B------:R1:W-:Y:S01]  /*23130*/  @P4 STG.E.U16 desc[UR36][R10.64+0x1d2], R12 ;  /* 0x0001d20c0a004986 */ /* 0x0003e2000c101524 */
[C---:B------:R-:W-:Y:S02]  /*23140*/  ISETP.GT.AND P4, PT, R0.reuse, 0x80, P3 ;  /* 0x000000800000780c */ /* 0x040fe40001f84270 */
[----:B------:R-:W-:Y:S01]  /*23150*/  ISETP.GT.AND P0, PT, R0, 0x88, P0 ;  /* 0x000000880000780c */ /* 0x000fe20000704270 */
[-C--:B0-----:R-:W-:Y:S01]  /*23160*/  FMUL R13, R152, R2.reuse ;  /* 0x00000002980d7220 */ /* 0x081fe20000400000 */
[----:B------:R-:W5:Y:S01]  /*23170*/  LDL.LU R153, [R1+0x1f4] ;  /* 0x0001f40001997983 */ /* 0x000f620000300800 */
[----:B-1----:R-:W-:-:S03]  /*23180*/  FMUL R12, R23, R2 ;  /* 0x00000002170c7220 */ /* 0x002fc60000400000 */
[----:B------:R-:W-:Y:S01]  /*23190*/  F2FP.F16.F32.PACK_AB R13, RZ, R13 ;  /* 0x0000000dff0d723e */ /* 0x000fe200000000ff */
[----:B------:R0:W-:Y:S01]  /*231a0*/  @P5 STG.E.U16 desc[UR36][R8.64+0x1e0], R14 ;  /* 0x0001e00e08005986 */ /* 0x0001e2000c101524 */
[----:B------:R-:W-:-:S03]  /*231b0*/  F2FP.F16.F32.PACK_AB R12, RZ, R12 ;  /* 0x0000000cff0c723e */ /* 0x000fc600000000ff */
[----:B------:R1:W-:Y:S01]  /*231c0*/  @P4 STG.E.U16 desc[UR36][R8.64+0x1e2], R13 ;  /* 0x0001e20d08004986 */ /* 0x0003e2000c101524 */
[----:B------:R-:W-:-:S03]  /*231d0*/  ISETP.GT.AND P3, PT, R0, 0x88, P3 ;  /* 0x000000880000780c */ /* 0x000fc60001f64270 */
[----:B------:R2:W-:Y:S01]  /*231e0*/  @P0 STG.E.U16 desc[UR36][R10.64+0x1e0], R12 ;  /* 0x0001e00c0a000986 */ /* 0x0005e2000c101524 */
[C---:B------:R-:W-:Y:S02]  /*231f0*/  ISETP.GT.AND P0, PT, R0.reuse, 0x80, P2 ;  /* 0x000000800000780c */ /* 0x040fe40001704270 */
[C---:B------:R-:W-:Y:S01]  /*23200*/  ISETP.GT.AND P4, PT, R0.reuse, 0x80, P1 ;  /* 0x000000800000780c */ /* 0x040fe20000f84270 */
[----:B------:R-:W5:Y:S01]  /*23210*/  LDL.LU R152, [R1+0x1f8] ;  /* 0x0001f80001987983 */ /* 0x000f620000300800 */
[----:B0-----:R-:W-:Y:S02]  /*23220*/  F2FP.F16.F32.PACK_AB R14, RZ, R21 ;  /* 0x00000015ff0e723e */ /* 0x001fe400000000ff */
[----:B------:R-:W-:Y:S01]  /*23230*/  ISETP.GT.AND P2, PT, R0, 0x88, P2 ;  /* 0x000000880000780c */ /* 0x000fe20001744270 */
[----:B------:R-:W5:Y:S01]  /*23240*/  LDL.LU R23, [R1+0x1fc] ;  /* 0x0001fc0001177983 */ /* 0x000f620000300800 */
[----:B-1----:R-:W-:Y:S02]  /*23250*/  F2FP.F16.F32.PACK_AB R13, RZ, R20 ;  /* 0x00000014ff0d723e */ /* 0x002fe400000000ff */
[----:B--2---:R-:W-:Y:S01]  /*23260*/  F2FP.F16.F32.PACK_AB R12, RZ, R19 ;  /* 0x00000013ff0c723e */ /* 0x004fe200000000ff */
[----:B------:R-:W2:Y:S01]  /*23270*/  LDL.LU R21, [R1+0xa8] ;  /* 0x0000a80001157983 */ /* 0x000ea20000300800 */
[----:B------:R-:W-:-:S02]  /*23280*/  PRMT R19, R14, 0x7610, R19 ;  /* 0x000076100e137816 */ /* 0x000fc40000000013 */
[----:B------:R-:W-:Y:S01]  /*23290*/  F2FP.F16.F32.PACK_AB R14, RZ, R15 ;  /* 0x0000000fff0e723e */ /* 0x000fe200000000ff */
[----:B------:R-:W3:Y:S04]  /*232a0*/  LDL.LU R20, [R1+0xa4] ;  /* 0x0000a40001147983 */ /* 0x000ee80000300800 */
[----:B------:R0:W-:Y:S01]  /*232b0*/  @P3 STG.E.U16 desc[UR36][R10.64+0x1e2], R19 ;  /* 0x0001e2130a003986 */ /* 0x0001e2000c101524 */
[----:B------:R-:W-:-:S03]  /*232c0*/  ISETP.GT.AND P1, PT, R0, 0x88, P1 ;  /* 0x000000880000780c */ /* 0x000fc60000f24270 */
[----:B------:R1:W-:Y:S04]  /*232d0*/  @P0 STG.E.U16 desc[UR36][R8.64+0x1f0], R13 ;  /* 0x0001f00d08000986 */ /* 0x0003e8000c101524 */
[----:B------:R4:W-:Y:S04]  /*232e0*/  @P4 STG.E.U16 desc[UR36][R8.64+0x1f2], R12 ;  /* 0x0001f20c08004986 */ /* 0x0009e8000c101524 */
[----:B0-----:R-:W5:Y:S01]  /*232f0*/  LDL.LU R19, [R1+0xa0] ;  /* 0x0000a00001137983 */ /* 0x001f620000300800 */
[----:B-1----:R-:W-:-:S03]  /*23300*/  F2FP.F16.F32.PACK_AB R13, RZ, R22 ;  /* 0x00000016ff0d723e */ /* 0x002fc600000000ff */
[----:B------:R0:W-:Y:S04]  /*23310*/  @P2 STG.E.U16 desc[UR36][R10.64+0x1f0], R14 ;  /* 0x0001f00e0a002986 */ /* 0x0001e8000c101524 */
[----:B----4-:R-:W4:Y:S01]  /*23320*/  LDL.LU R12, [R1] ;  /* 0x00000000010c7983 */ /* 0x010f220000300800 */
[----:B------:R-:W-:-:S03]  /*23330*/  PRMT R15, R13, 0x7610, R15 ;  /* 0x000076100d0f7816 */ /* 0x000fc6000000000f */
[----:B0-----:R-:W2:Y:S04]  /*23340*/  LDL.LU R14, [R1+0x4] ;  /* 0x00000400010e7983 */ /* 0x001ea80000300800 */
[----:B------:R-:W3:Y:S04]  /*23350*/  LDL.LU R22, [R1+0x9c] ;  /* 0x00009c0001167983 */ /* 0x000ee80000300800 */
[----:B------:R-:W5:Y:S04]  /*23360*/  LDL.LU R13, [R1+0x8] ;  /* 0x00000800010d7983 */ /* 0x000f680000300800 */
[----:B------:R0:W-:Y:S04]  /*23370*/  @P1 STG.E.U16 desc[UR36][R10.64+0x1f2], R15 ;  /* 0x0001f20f0a001986 */ /* 0x0001e8000c101524 */
[----:B0-----:R-:W3:Y:S01]  /*23380*/  LDL.LU R11, [R1+0xc] ;  /* 0x00000c00010b7983 */ /* 0x001ee20000300800 */
[----:B------:R-:W-:-:S02]  /*23390*/  ISETP.GT.AND P5, PT, R3, 0x100, PT ;  /* 0x000001000300780c */ /* 0x000fc40003fa4270 */
[----:B------:R-:W-:Y:S02]  /*233a0*/  ISETP.GT.AND P6, PT, R3, 0x101, PT ;  /* 0x000001010300780c */ /* 0x000fe40003fc4270 */
[C---:B------:R-:W-:Y:S02]  /*233b0*/  ISETP.GT.AND P0, PT, R0.reuse, RZ, P5 ;  /* 0x000000ff0000720c */ /* 0x040fe40002f04270 */
[C---:B------:R-:W-:Y:S02]  /*233c0*/  ISETP.GT.AND P3, PT, R0.reuse, RZ, P6 ;  /* 0x000000ff0000720c */ /* 0x040fe40003764270 */
[----:B------:R-:W-:Y:S01]  /*233d0*/  ISETP.GT.AND P2, PT, R0, 0x8, P5 ;  /* 0x000000080000780c */ /* 0x000fe20002f44270 */
[----:B----4-:R-:W-:-:S05]  /*233e0*/  FMUL R12, R12, R2 ;  /* 0x000000020c0c7220 */ /* 0x010fca0000400000 */
[----:B------:R-:W-:Y:S01]  /*233f0*/  F2FP.F16.F32.PACK_AB R12, RZ, R12 ;  /* 0x0000000cff0c723e */ /* 0x000fe200000000ff */
[-C--:B--2---:R-:W-:Y:S01]  /*23400*/  FMUL R14, R14, R2.reuse ;  /* 0x000000020e0e7220 */ /* 0x084fe20000400000 */
[----:B-----5:R-:W-:-:S04]  /*23410*/  FMUL R13, R13, R2 ;  /* 0x000000020d0d7220 */ /* 0x020fc80000400000 */
[----:B------:R-:W-:Y:S01]  /*23420*/  F2FP.F16.F32.PACK_AB R14, RZ, R14 ;  /* 0x0000000eff0e723e */ /* 0x000fe200000000ff */
[----:B------:R0:W-:Y:S01]  /*23430*/  @P0 STG.E.U16 desc[UR36][R4.64+0x200], R12 ;  /* 0x0002000c04000986 */ /* 0x0001e2000c101524 */
[----:B------:R-:W-:-:S03]  /*23440*/  F2FP.F16.F32.PACK_AB R10, RZ, R13 ;  /* 0x0000000dff0a723e */ /* 0x000fc600000000ff */
[----:B------:R1:W-:Y:S04]  /*23450*/  @P3 STG.E.U16 desc[UR36][R4.64+0x202], R14 ;  /* 0x0002020e04003986 */ /* 0x0003e8000c101524 */
[----:B------:R-:W2:Y:S01]  /*23460*/  LDL.LU R13, [R1+0x10] ;  /* 0x00001000010d7983 */ /* 0x000ea20000300800 */
[----:B0-----:R-:W-:Y:S01]  /*23470*/  PRMT R12, R10, 0x7610, R12 ;  /* 0x000076100a0c7816 */ /* 0x001fe2000000000c */
[----:B------:R-:W-:Y:S02]  /*23480*/  IMAD.U32 R10, RZ, RZ, UR5 ;  /* 0x00000005ff0a7e24 */ /* 0x000fe4000f8e00ff */
[----:B---3--:R-:W-:Y:S02]  /*23490*/  FMUL R11, R11, R2 ;  /* 0x000000020b0b7220 */ /* 0x008fe40000400000 */
[----:B------:R0:W-:Y:S01]  /*234a0*/  @P2 STG.E.U16 desc[UR36][R6.64+0x200], R12 ;  /* 0x0002000c06002986 */ /* 0x0001e2000c101524 */
[----:B------:R-:W-:-:S02]  /*234b0*/  IADD3 R10, P1, P2, R10, UR11, R4 ;  /* 0x0000000b0a0a7c10 */ /* 0x000fc4000fa3e004 */
[----:B------:R-:W-:-:S04]  /*234c0*/  F2FP.F16.F32.PACK_AB R11, RZ, R11 ;  /* 0x0000000bff0b723e */ /* 0x000fc800000000ff */
[----:B-1----:R-:W-:Y:S01]  /*234d0*/  PRMT R14, R11, 0x7610, R14 ;  /* 0x000076100b0e7816 */ /* 0x002fe2000000000e */
[----:B0-----:R-:W-:-:S05]  /*234e0*/  IMAD.U32 R12, RZ, RZ, UR4 ;  /* 0x00000004ff0c7e24 */ /* 0x001fca000f8e00ff */
[----:B------:R-:W-:Y:S02]  /*234f0*/  IADD3.X R11, R12, UR10, R5, P1, P2 ;  /* 0x0000000a0c0b7c10 */ /* 0x000fe40008fe4405 */
[----:B------:R-:W3:Y:S01]  /*23500*/  LDL.LU R12, [R1+0x14] ;  /* 0x00001400010c7983 */ /* 0x000ee20000300800 */
[C---:B------:R-:W-:Y:S02]  /*23510*/  ISETP.GT.AND P0, PT, R0.reuse, 0x8, P6 ;  /* 0x000000080000780c */ /* 0x040fe40003704270 */
[C---:B------:R-:W-:Y:S02]  /*23520*/  ISETP.GT.AND P4, PT, R3.reuse, 0x108, PT ;  /* 0x000001080300780c */ /* 0x040fe40003f84270 */
[----:B------:R-:W-:Y:S02]  /*23530*/  ISETP.GT.AND P3, PT, R3, 0x109, PT ;  /* 0x000001090300780c */ /* 0x000fe40003f64270 */
[----:B------:R-:W-:-:S07]  /*23540*/  ISETP.GT.AND P1, PT, R0, RZ, P4 ;  /* 0x000000ff0000720c */ /* 0x000fce0002724270 */
[----:B------:R-:W-:Y:S01]  /*23550*/  @P0 STG.E.U16 desc[UR36][R6.64+0x202], R14 ;  /* 0x0002020e06000986 */ /* 0x000fe2000c101524 */
[----:B------:R-:W-:Y:S01]  /*23560*/  ISETP.GT.AND P0, PT, R0, RZ, P3 ;  /* 0x000000ff0000720c */ /* 0x000fe20001f04270 */
[----:B--2---:R-:W-:-:S05]  /*23570*/  FMUL R13, R13, R2 ;  /* 0x000000020d0d7220 */ /* 0x004fca0000400000 */
[----:B------:R-:W-:-:S05]  /*23580*/  F2FP.F16.F32.PACK_AB R13, RZ, R13 ;  /* 0x0000000dff0d723e */ /* 0x000fca00000000ff */
[----:B------:R0:W-:Y:S04]  /*23590*/  @P1 STG.E.U16 desc[UR36][R4.64+0x210], R13 ;  /* 0x0002100d04001986 */ /* 0x0001e8000c101524 */
[----:B0-----:R-:W2:Y:S01]  /*235a0*/  LDL.LU R13, [R1+0x18] ;  /* 0x00001800010d7983 */ /* 0x001ea20000300800 */
[----:B---3--:R-:W-:-:S05]  /*235b0*/  FMUL R12, R12, R2 ;  /* 0x000000020c0c7220 */ /* 0x008fca0000400000 */
[----:B------:R-:W-:-:S05]  /*235c0*/  F2FP.F16.F32.PACK_AB R12, RZ, R12 ;  /* 0x0000000cff0c723e */ /* 0x000fca00000000ff */
[----:B------:R0:W-:Y:S04]  /*235d0*/  @P0 STG.E.U16 desc[UR36][R4.64+0x212], R12 ;  /* 0x0002120c04000986 */ /* 0x0001e8000c101524 */
[----:B0-----:R-:W3:Y:S01]  /*235e0*/  LDL.LU R12, [R1+0x1c] ;  /* 0x00001c00010c7983 */ /* 0x001ee20000300800 */
[C---:B------:R-:W-:Y:S02]  /*235f0*/  ISETP.GT.AND P1, PT, R0.reuse, 0x8, P4 ;  /* 0x000000080000780c */ /* 0x040fe40002724270 */
[----:B------:R-:W-:Y:S01]  /*23600*/  ISETP.GT.AND P0, PT, R0, 0x8, P3 ;  /* 0x000000080000780c */ /* 0x000fe20001f04270 */
        /* <DEDUP_REMOVED lines=8> */
[----:B------:R-:W-:-:S04]  /*23690*/  ISETP.GT.AND P3, PT, R3, 0x110, PT ;  /* 0x000001100300780c */ /* 0x000fc80003f64270 */
[----:B------:R-:W-:Y:S02]  /*236a0*/  ISETP.GT.AND P0, PT, R0, RZ, P3 ;  /* 0x000000ff0000720c */ /* 0x000fe40001f04270 */
[----:B------:R-:W-:Y:S01]  /*236b0*/  ISETP.GT.AND P2, PT, R3, 0x111, PT ;  /* 0x000001110300780c */ /* 0x000fe20003f44270 */
[-C--:B--2---:R-:W-:Y:S01]  /*236c0*/  FMUL R13, R13, R2.reuse ;  /* 0x000000020d0d7220 */ /* 0x084fe20000400000 */
[----:B---3--:R-:W-:-:S05]  /*236d0*/  FMUL R12, R12, R2 ;  /* 0x000000020c0c7220 */ /* 0x008fca0000400000 */
[----:B------:R-:W-:-:S04]  /*236e0*/  F2FP.F16.F32.PACK_AB R12, RZ, R12 ;  /* 0x0000000cff0c723e */ /* 0x000fc800000000ff */
[----:B------:R-:W-:-:S05]  /*236f0*/  PRMT R14, R12, 0x7610, R14 ;  /* 0x000076100c0e7816 */ /* 0x000fca000000000e */
[----:B------:R-:W-:Y:S01]  /*23700*/  @P0 STG.E.U16 desc[UR36][R4.64+0x220], R14 ;  /* 0x0002200e04000986 */ /* 0x000fe2000c101524 */
[C---:B------:R-:W-:Y:S02]  /*23710*/  ISETP.GT.AND P0, PT, R0.reuse, RZ, P2 ;  /* 0x000000ff0000720c */ /* 0x040fe40001704270 */
[----:B------:R-:W-:Y:S02]  /*23720*/  F2FP.F16.F32.PACK_AB R12, RZ, R13 ;  /* 0x0000000dff0c723e */ /* 0x000fe400000000ff */
[----:B------:R-:W2:Y:S09]  /*23730*/  LDL.LU R13, [R1+0x98] ;  /* 0x00009800010d7983 */ /* 0x000eb20000300800 */
[----:B------:R0:W-:Y:S04]  /*23740*/  @P0 STG.E.U16 desc[UR36][R4.64+0x222], R12 ;  /* 0x0002220c04000986 */ /* 0x0001e8000c101524 */
[----:B0-----:R-:W3:Y:S01]  /*23750*/  LDL.LU R12, [R1+0x28] ;  /* 0x00002800010c7983 */ /* 0x001ee20000300800 */
[----:B------:R-:W-:Y:S01]  /*23760*/  ISETP.GT.AND P0, PT, R0, 0x8, P3 ;  /* 0x000000080000780c */ /* 0x000fe20001f04270 */
[----:B---3--:R-:W-:-:S05]  /*23770*/  FMUL R12, R12, R2 ;  /* 0x000000020c0c7220 */ /* 0x008fca0000400000 */
[----:B------:R-:W-:-:S07]  /*23780*/  F2FP.F16.F32.PACK_AB R12, RZ, R12 ;  /* 0x0000000cff0c723e */ /* 0x000fce00000000ff */
[----:B------:R0:W-:Y:S04]  /*23790*/  @P0 STG.E.U16 desc[UR36][R6.64+0x220], R12 ;  /* 0x0002200c06000986 */ /* 0x0001e8000c101524 */
[----:B0-----:R-:W3:Y:S01]  /*237a0*/  LDL.LU R12, [R1+0x2c] ;  /* 0x00002c00010c7983 */ /* 0x001ee20000300800 */
[----:B------:R-:W-:Y:S01]  /*237b0*/  ISETP.GT.AND P0, PT, R0, 0x8, P2 ;  /* 0x000000080000780c */ /* 0x000fe20001704270 */
[----:B---3--:R-:W-:-:S05]  /*237c0*/  FMUL R12, R12, R2 ;  /* 0x000000020c0c7220 */ /* 0x008fca0000400000 */
[----:B------:R-:W-:-:S07]  /*237d0*/  F2FP.F16.F32.PACK_AB R12, RZ, R12 ;  /* 0x0000000cff0c723e */ /* 0x000fce00000000ff */
[----:B------:R0:W-:Y:S04]  /*237e0*/  @P0 STG.E.U16 desc[UR36][R6.64+0x222], R12 ;  /* 0x0002220c06000986 */ /* 0x0001e8000c101524 */
[----:B0-----:R-:W3:Y:S01]  /*237f0*/  LDL.LU R12, [R1+0x30] ;  /* 0x00003000010c7983 */ /* 0x001ee20000300800 */
[----:B------:R-:W-:-:S04]  /*23800*/  ISETP.GT.AND P2, PT, R3, 0x118, PT ;  /* 0x000001180300780c */ /* 0x000fc80003f44270 */
[----:B------:R-:W-:Y:S01]  /*23810*/  ISETP.GT.AND P0, PT, R0, RZ, P2 ;  /* 0x000000ff0000720c */ /* 0x000fe20001704270 */
        /* <DEDUP_REMOVED lines=138> */
[----:B--2---:R-:W-:-:S05]  /*240c0*/  FMUL R13, R13, R2 ;  /* 0x000000020d0d7220 */ /* 0x004fca0000400000 */
[----:B------:R-:W-:Y:S01]  /*240d0*/  F2FP.F16.F32.PACK_AB R13, RZ, R13 ;  /* 0x0000000dff0d723e */ /* 0x000fe200000000ff */
[----:B---3--:R-:W-:-:S05]  /*240e0*/  FMUL R12, R12, R2 ;  /* 0x000000020c0c7220 */ /* 0x008fca0000400000 */
[----:B------:R-:W-:-:S05]  /*240f0*/  F2FP.F16.F32.PACK_AB R12, RZ, R12 ;  /* 0x0000000cff0c723e */ /* 0x000fca00000000ff */
[----:B------:R0:W-:Y:S01]  /*24100*/  @P0 STG.E.U16 desc[UR36][R4.64+0x292], R12 ;  /* 0x0002920c04000986 */ /* 0x0001e2000c101524 */
[----:B------:R-:W-:Y:S02]  /*24110*/  ISETP.GT.AND P0, PT, R0, 0x8, P2 ;  /* 0x000000080000780c */ /* 0x000fe40001704270 */
[----:B0-----:R-:W-:Y:S01]  /*24120*/  PRMT R12, R13, 0x7610, R12 ;  /* 0x000076100d0c7816 */ /* 0x001fe2000000000c */
[----:B------:R-:W-:-:S10]  /*24130*/  FMUL R13, R22, R2 ;  /* 0x00000002160d7220 */ /* 0x000fd40000400000 */
[----:B------:R0:W-:Y:S01]  /*24140*/  @P0 STG.E.U16 desc[UR36][R6.64+0x290], R12 ;  /* 0x0002900c06000986 */ /* 0x0001e2000c101524 */
[----:B------:R-:W-:Y:S02]  /*24150*/  ISETP.GT.AND P0, PT, R0, 0x8, P1 ;  /* 0x000000080000780c */ /* 0x000fe40000f04270 */
[----:B------:R-:W-:Y:S02]  /*24160*/  F2FP.F16.F32.PACK_AB R13, RZ, R13 ;  /* 0x0000000dff0d723e */ /* 0x000fe400000000ff */
[----:B------:R-:W-:Y:S02]  /*24170*/  ISETP.GT.AND P2, PT, R3, 0x150, PT ;  /* 0x000001500300780c */ /* 0x000fe40003f44270 */
[----:B0-----:R-:W-:Y:S01]  /*24180*/  PRMT R12, R13, 0x7610, R12 ;  /* 0x000076100d0c7816 */ /* 0x001fe2000000000c */
[----:B------:R-:W-:-:S06]  /*24190*/  FMUL R13, R19, R2 ;  /* 0x00000002130d7220 */ /* 0x000fcc0000400000 */
[----:B------:R0:W-:Y:S01]  /*241a0*/  @P0 STG.E.U16 desc[UR36][R6.64+0x292], R12 ;  /* 0x0002920c06000986 */ /* 0x0001e2000c101524 */
[----:B------:R-:W-:Y:S02]  /*241b0*/  ISETP.GT.AND P0, PT, R0, RZ, P2 ;  /* 0x000000ff0000720c */ /* 0x000fe40001704270 */
[----:B------:R-:W-:Y:S02]  /*241c0*/  F2FP.F16.F32.PACK_AB R13, RZ, R13 ;  /* 0x0000000dff0d723e */ /* 0x000fe400000000ff */
[----:B------:R-:W-:Y:S02]  /*241d0*/  ISETP.GT.AND P1, PT, R3, 0x151, PT ;  /* 0x000001510300780c */ /* 0x000fe40003f24270 */
[----:B------:R-:W-:Y:S01]  /*241e0*/  PRMT R14, R13, 0x7610, R14 ;  /* 0x000076100d0e7816 */ /* 0x000fe2000000000e */
[----:B------:R-:W-:-:S06]  /*241f0*/  FMUL R13, R20, R2 ;  /* 0x00000002140d7220 */ /* 0x000fcc0000400000 */
[----:B------:R1:W-:Y:S01]  /*24200*/  @P0 STG.E.U16 desc[UR36][R4.64+0x2a0], R14 ;  /* 0x0002a00e04000986 */ /* 0x0003e2000c101524 */
[----:B------:R-:W-:Y:S02]  /*24210*/  ISETP.GT.AND P0, PT, R0, RZ, P1 ;  /* 0x000000ff0000720c */ /* 0x000fe40000f04270 */
[----:B------:R-:W-:Y:S01]  /*24220*/  F2FP.F16.F32.PACK_AB R13, RZ, R13 ;  /* 0x0000000dff0d723e */ /* 0x000fe200000000ff */
[----:B0-----:R-:W-:-:S05]  /*24230*/  FMUL R12, R21, R2 ;  /* 0x00000002150c7220 */ /* 0x001fca0000400000 */
[----:B------:R-:W-:-:S05]  /*24240*/  F2FP.F16.F32.PACK_AB R12, RZ, R12 ;  /* 0x0000000cff0c723e */ /* 0x000fca00000000ff */
[----:B------:R0:W-:Y:S01]  /*24250*/  @P0 STG.E.U16 desc[UR36][R4.64+0x2a2], R13 ;  /* 0x0002a20d04000986 */ /* 0x0001e2000c101524 */
[----:B------:R-:W-:Y:S02]  /*24260*/  ISETP.GT.AND P0, PT, R0, 0x8, P2 ;  /* 0x000000080000780c */ /* 0x000fe40001704270 */
[----:B------:R-:W-:Y:S01]  /*24270*/  PRMT R15, R12, 0x7610, R15 ;  /* 0x000076100c0f7816 */ /* 0x000fe2000000000f */
[----:B------:R-:W-:-:S05]  /*24280*/  FMUL R12, R235, R2 ;  /* 0x00000002eb0c7220 */ /* 0x000fca0000400000 */
[----:B------:R-:W-:-:S05]  /*24290*/  F2FP.F16.F32.PACK_AB R12, RZ, R12 ;  /* 0x0000000cff0c723e */ /* 0x000fca00000000ff */
[----:B------:R2:W-:Y:S01]  /*242a0*/  @P0 STG.E.U16 desc[UR36][R6.64+0x2a0], R15 ;  /* 0x0002a00f06000986 */ /* 0x0005e2000c101524 */
[----:B------:R-:W-:Y:S02]  /*242b0*/  ISETP.GT.AND P0, PT, R0, 0x8, P1 ;  /* 0x000000080000780c */ /* 0x000fe40000f04270 */
[----:B-1----:R-:W-:Y:S02]  /*242c0*/  PRMT R14, R12, 0x7610, R14 ;  /* 0x000076100c0e7816 */ /* 0x002fe4000000000e */
[----:B------:R-:W-:Y:S01]  /*242d0*/  ISETP.GT.AND P2, PT, R3, 0x158, PT ;  /* 0x000001580300780c */ /* 0x000fe20003f44270 */
[----:B------:R-:W-:-:S08]  /*242e0*/  FMUL R12, R234, R2 ;  /* 0x00000002ea0c7220 */ /* 0x000fd00000400000 */
[----:B------:R1:W-:Y:S01]  /*242f0*/  @P0 STG.E.U16 desc[UR36][R6.64+0x2a2], R14 ;  /* 0x0002a20e06000986 */ /* 0x0003e2000c101524 */
[----:B------:R-:W-:Y:S02]  /*24300*/  ISETP.GT.AND P0, PT, R0, RZ, P2 ;  /* 0x000000ff0000720c */ /* 0x000fe40001704270 */
[----:B------:R-:W-:Y:S02]  /*24310*/  F2FP.F16.F32.PACK_AB R12, RZ, R12 ;  /* 0x0000000cff0c723e */ /* 0x000fe400000000ff */
[----:B------:R-:W-:Y:S02]  /*24320*/  ISETP.GT.AND P1, PT, R3, 0x159, PT ;  /* 0x000001590300780c */ /* 0x000fe40003f24270 */
[----:B0-----:R-:W-:Y:S01]  /*24330*/  PRMT R13, R12, 0x7610, R13 ;  /* 0x000076100c0d7816 */ /* 0x001fe2000000000d */
[----:B------:R-:W-:-:S06]  /*24340*/  FMUL R12, R233, R2 ;  /* 0x00000002e90c7220 */ /* 0x000fcc0000400000 */
[----:B------:R0:W-:Y:S01]  /*24350*/  @P0 STG.E.U16 desc[UR36][R4.64+0x2b0], R13 ;  /* 0x0002b00d04000986 */ /* 0x0001e2000c101524 */
[----:B------:R-:W-:Y:S02]  /*24360*/  ISETP.GT.AND P0, PT, R0, RZ, P1 ;  /* 0x000000ff0000720c */ /* 0x000fe40000f04270 */
[----:B------:R-:W-:-:S04]  /*24370*/  F2FP.F16.F32.PACK_AB R12, RZ, R12 ;  /* 0x0000000cff0c723e */ /* 0x000fc800000000ff */
[----:B--2---:R-:W-:Y:S01]  /*24380*/  PRMT R15, R12, 0x7610, R15 ;  /* 0x000076100c0f7816 */ /* 0x004fe2000000000f */
[----:B------:R-:W-:-:S06]  /*24390*/  FMUL R12, R232, R2 ;  /* 0x00000002e80c7220 */ /* 0x000fcc0000400000 */
[----:B------:R2:W-:Y:S01]  /*243a0*/  @P0 STG.E.U16 desc[UR36][R4.64+0x2b2], R15 ;  /* 0x0002b20f04000986 */ /* 0x0005e2000c101524 */
[----:B------:R-:W-:Y:S02]  /*243b0*/  ISETP.GT.AND P0, PT, R0, 0x8, P2 ;  /* 0x000000080000780c */ /* 0x000fe40001704270 */
[----:B------:R-:W-:-:S04]  /*243c0*/  F2FP.F16.F32.PACK_AB R12, RZ, R12 ;  /* 0x0000000cff0c723e */ /* 0x000fc800000000ff */
[----:B-1----:R-:W-:Y:S01]  /*243d0*/  PRMT R14, R12, 0x7610, R14 ;  /* 0x000076100c0e7816 */ /* 0x002fe2000000000e */
[----:B------:R-:W-:-:S06]  /*243e0*/  FMUL R12, R231, R2 ;  /* 0x00000002e70c7220 */ /* 0x000fcc0000400000 */
        /* <DEDUP_REMOVED lines=10> */
[----:B--2---:R-:W-:Y:S01]  /*24490*/  PRMT R15, R12, 0x7610, R15 ;  /* 0x000076100c0f7816 */ /* 0x004fe2000000000f */
[----:B------:R-:W-:-:S06]  /*244a0*/  FMUL R12, R229, R2 ;  /* 0x00000002e50c7220 */ /* 0x000fcc0000400000 */
[----:B------:R2:W-:Y:S01]  /*244b0*/  @P0 STG.E.U16 desc[UR36][R4.64+0x2c0], R15 ;  /* 0x0002c00f04000986 */ /* 0x0005e2000c101524 */
[----:B------:R-:W-:Y:S02]  /*244c0*/  ISETP.GT.AND P0, PT, R0, RZ, P1 ;  /* 0x000000ff0000720c */ /* 0x000fe40000f04270 */
[----:B------:R-:W-:-:S04]  /*244d0*/  F2FP.F16.F32.PACK_AB R12, RZ, R12 ;  /* 0x0000000cff0c723e */ /* 0x000fc800000000ff */
[----:B-1----:R-:W-:Y:S01]  /*244e0*/  PRMT R14, R12, 0x7610, R14 ;  /* 0x000076100c0e7816 */ /* 0x002fe2000000000e */
[----:B------:R-:W-:-:S06]  /*244f0*/  FMUL R12, R228, R2 ;  /* 0x00000002e40c7220 */ /* 0x000fcc0000400000 */
[----:B------:R1:W-:Y:S01]  /*24500*/  @P0 STG.E.U16 desc[UR36][R4.64+0x2c2], R14 ;  /* 0x0002c20e04000986 */ /* 0x0003e2000c101524 */
[----:B------:R-:W-:Y:S02]  /*24510*/  ISETP.GT.AND P0, PT, R0, 0x8, P2 ;  /* 0x000000080000780c */ /* 0x000fe40001704270 */
[----:B------:R-:W-:-:S04]  /*24520*/  F2FP.F16.F32.PACK_AB R12, RZ, R12 ;  /* 0x0000000cff0c723e */ /* 0x000fc800000000ff */
[----:B0-----:R-:W-:Y:S01]  /*24530*/  PRMT R13, R12, 0x7610, R13 ;  /* 0x000076100c0d7816 */ /* 0x001fe2000000000d */
[----:B------:R-:W-:-:S06]  /*24540*/  FMUL R12, R227, R2 ;  /* 0x00000002e30c7220 */ /* 0x000fcc0000400000 */
[----:B------:R0:W-:Y:S01]  /*24550*/  @P0 STG.E.U16 desc[UR36][R6.64+0x2c0], R13 ;  /* 0x0002c00d06000986 */ /* 0x0001e2000c101524 */
[----:B------:R-:W-:Y:S02]  /*24560*/  ISETP.GT.AND P0, PT, R0, 0x8, P1 ;  /* 0x000000080000780c */ /* 0x000fe40000f04270 */
[----:B------:R-:W-:Y:S02]  /*24570*/  F2FP.F16.F32.PACK_AB R12, RZ, R12 ;  /* 0x0000000cff0c723e */ /* 0x000fe400000000ff */
[----:B------:R-:W-:Y:S02]  /*24580*/  ISETP.GT.AND P2, PT, R3, 0x168, PT ;  /* 0x000001680300780c */ /* 0x000fe40003f44270 */
[----:B--2---:R-:W-:Y:S01]  /*24590*/  PRMT R15, R12, 0x7610, R15 ;  /* 0x000076100c0f7816 */ /* 0x004fe2000000000f */
[----:B------:R-:W-:-:S06]  /*245a0*/  FMUL R12, R226, R2 ;  /* 0x00000002e20c7220 */ /* 0x000fcc0000400000 */
[----:B------:R2:W-:Y:S01]  /*245b0*/  @P0 STG.E.U16 desc[UR36][R6.64+0x2c2], R15 ;  /* 0x0002c20f06000986 */ /* 0x0005e2000c101524 */
[----:B------:R-:W-:Y:S02]  /*245c0*/  ISETP.GT.AND P0, PT, R0, RZ, P2 ;  /* 0x000000ff0000720c */ /* 0x000fe40001704270 */
[----:B------:R-:W-:Y:S02]  /*245d0*/  F2FP.F16.F32.PACK_AB R12, RZ, R12 ;  /* 0x0000000cff0c723e */ /* 0x000fe400000000ff */
[----:B------:R-:W-:Y:S02]  /*245e0*/  ISETP.GT.AND P1, PT, R3, 0x169, PT ;  /* 0x000001690300780c */ /* 0x000fe40003f24270 */
[----:B-1----:R-:W-:Y:S01]  /*245f0*/  PRMT R14, R12, 0x7610, R14 ;  /* 0x000076100c0e7816 */ /* 0x002fe2000000000e */
[----:B------:R-:W-:-:S06]  /*24600*/  FMUL R12, R225, R2 ;  /* 0x00000002e10c7220 */ /* 0x000fcc0000400000 */
[----:B------:R1:W-:Y:S01]  /*24610*/  @P0 STG.E.U16 desc[UR36][R4.64+0x2d0], R14 ;  /* 0x0002d00e04000986 */ /* 0x0003e2000c101524 */
[----:B------:R-:W-:Y:S02]  /*24620*/  ISETP.GT.AND P0, PT, R0, RZ, P1 ;  /* 0x000000ff0000720c */ /* 0x000fe40000f04270 */
[----:B------:R-:W-:-:S04]  /*24630*/  F2FP.F16.F32.PACK_AB R12, RZ, R12 ;  /* 0x0000000cff0c723e */ /* 0x000fc800000000ff */
[----:B0-----:R-:W-:Y:S01]  /*24640*/  PRMT R13, R12, 0x7610, R13 ;  /* 0x000076100c0d7816 */ /* 0x001fe2000000000d */
[----:B------:R-:W-:-:S06]  /*24650*/  FMUL R12, R224, R2 ;  /* 0x00000002e00c7220 */ /* 0x000fcc0000400000 */
[----:B------:R0:W-:Y:S01]  /*24660*/  @P0 STG.E.U16 desc[UR36][R4.64+0x2d2], R13 ;  /* 0x0002d20d04000986 */ /* 0x0001e2000c101524 */
[----:B------:R-:W-:Y:S02]  /*24670*/  ISETP.GT.AND P0, PT, R0, 0x8, P2 ;  /* 0x000000080000780c */ /* 0x000fe40001704270 */
[----:B------:R-:W-:-:S04]  /*24680*/  F2FP.F16.F32.PACK_AB R12, RZ, R12 ;  /* 0x0000000cff0c723e */ /* 0x000fc800000000ff */
[----:B--2---:R-:W-:Y:S01]  /*24690*/  PRMT R15, R12, 0x7610, R15 ;  /* 0x000076100c0f7816 */ /* 0x004fe2000000000f */
[----:B------:R-:W-:-:S06]  /*246a0*/  FMUL R12, R223, R2 ;  /* 0x00000002df0c7220 */ /* 0x000fcc0000400000 */
[----:B------:R2:W-:Y:S01]  /*246b0*/  @P0 STG.E.U16 desc[UR36][R6.64+0x2d0], R15 ;  /* 0x0002d00f06000986 */ /* 0x0005e2000c101524 */
[----:B------:R-:W-:Y:S02]  /*246c0*/  ISETP.GT.AND P0, PT, R0, 0x8, P1 ;  /* 0x000000080000780c */ /* 0x000fe40000f04270 */
[----:B------:R-:W-:Y:S02]  /*246d0*/  F2FP.F16.F32.PACK_AB R12, RZ, R12 ;  /* 0x0000000cff0c723e */ /* 0x000fe400000000ff */
[----:B------:R-:W-:Y:S02]  /*246e0*/  ISETP.GT.AND P2, PT, R3, 0x170, PT ;  /* 0x000001700300780c */ /* 0x000fe40003f44270 */
[----:B-1----:R-:W-:Y:S01]  /*246f0*/  PRMT R14, R12, 0x7610, R14 ;  /* 0x000076100c0e7816 */ /* 0x002fe2000000000e */
[----:B------:R-:W-:-:S06]  /*24700*/  FMUL R12, R222, R2 ;  /* 0x00000002de0c7220 */ /* 0x000fcc0000400000 */
        /* <DEDUP_REMOVED lines=352> */
[----:B------:R-:W-:-:S04]  /*25d10*/  ISETP.GT.AND P0, PT, R3, 0x1f0, PT ;  /* 0x000001f00300780c */ /* 0x000fc80003f04270 */
        /* <DEDUP_REMOVED lines=26> */
[----:B------:R-:W-:Y:S01]  /*25ec0*/  @P1 STG.E.U16 desc[UR36][R4.64+0x3f0], R14 ;  /* 0x0003f00e04001986 */ /* 0x000fe2000c101524 */
[----:B------:R-:W-:-:S04]  /*25ed0*/  ISETP.GT.AND P1, PT, R3, 0x1f9, PT ;  /* 0x000001f90300780c */ /* 0x000fc80003f24270 */
[----:B------:R-:W-:Y:S02]  /*25ee0*/  ISETP.GT.AND P6, PT, R0, RZ, P1 ;  /* 0x000000ff0000720c */ /* 0x000fe40000fc4270 */
[----:B------:R-:W-:-:S04]  /*25ef0*/  F2FP.F16.F32.PACK_AB R12, RZ, R12 ;  /* 0x0000000cff0c723e */ /* 0x000fc800000000ff */
[----:B0-----:R-:W-:Y:S01]  /*25f00*/  PRMT R13, R12, 0x7610, R13 ;  /* 0x000076100c0d7816 */ /* 0x001fe2000000000d */
[----:B------:R-:W-:-:S06]  /*25f10*/  FMUL R12, R152, R2 ;  /* 0x00000002980c7220 */ /* 0x000fcc0000400000 */
[----:B------:R0:W-:Y:S01]  /*25f20*/  @P6 STG.E.U16 desc[UR36][R4.64+0x3f2], R13 ;  /* 0x0003f20d04006986 */ /* 0x0001e2000c101524 */
[----:B------:R-:W-:Y:S02]  /*25f30*/  ISETP.GT.AND P6, PT, R0, 0x8, P2 ;  /* 0x000000080000780c */ /* 0x000fe400017c4270 */
[----:B------:R-:W-:-:S04]  /*25f40*/  F2FP.F16.F32.PACK_AB R12, RZ, R12 ;  /* 0x0000000cff0c723e */ /* 0x000fc800000000ff */
[----:B--2---:R-:W-:-:S07]  /*25f50*/  PRMT R15, R12, 0x7610, R15 ;  /* 0x000076100c0f7816 */ /* 0x004fce000000000f */
[----:B0-----:R-:W-:Y:S02]  /*25f60*/  @P6 IMAD.MOV.U32 R4, RZ, RZ, R6 ;  /* 0x000000ffff046224 */ /* 0x001fe400078e0006 */
[----:B------:R-:W-:Y:S02]  /*25f70*/  @P6 IMAD.MOV.U32 R5, RZ, RZ, R7 ;  /* 0x000000ffff056224 */ /* 0x000fe400078e0007 */
[----:B------:R-:W-:-:S03]  /*25f80*/  FMUL R12, R23, R2 ;  /* 0x00000002170c7220 */ /* 0x000fc60000400000 */
[----:B------:R0:W-:Y:S01]  /*25f90*/  @P6 STG.E.U16 desc[UR36][R4.64+0x3f0], R15 ;  /* 0x0003f00f04006986 */ /* 0x0001e2000c101524 */
[----:B------:R-:W-:Y:S02]  /*25fa0*/  ISETP.GT.AND P6, PT, R0, 0x8, P1 ;  /* 0x000000080000780c */ /* 0x000fe40000fc4270 */
[----:B------:R-:W-:Y:S01]  /*25fb0*/  F2FP.F16.F32.PACK_AB R12, RZ, R12 ;  /* 0x0000000cff0c723e */ /* 0x000fe200000000ff */
[----:B------:R-:W-:-:S10]  /*25fc0*/  FMUL R24, R24, R2 ;  /* 0x0000000218187220 */ /* 0x000fd40000400000 */
[----:B------:R1:W-:Y:S01]  /*25fd0*/  @P6 STG.E.U16 desc[UR36][R6.64+0x3f2], R12 ;  /* 0x0003f20c06006986 */ /* 0x0003e2000c101524 */
[----:B------:R-:W-:-:S04]  /*25fe0*/  ISETP.GT.AND P6, PT, R3, 0x100, PT ;  /* 0x000001000300780c */ /* 0x000fc80003fc4270 */
[----:B------:R-:W-:Y:S02]  /*25ff0*/  ISETP.GT.AND P6, PT, R0, 0x80, P6 ;  /* 0x000000800000780c */ /* 0x000fe400037c4270 */
[----:B------:R-:W-:Y:S01]  /*26000*/  F2FP.F16.F32.PACK_AB R24, RZ, R24 ;  /* 0x00000018ff18723e */ /* 0x000fe200000000ff */
[----:B------:R-:W-:-:S10]  /*26010*/  FMUL R25, R25, R2 ;  /* 0x0000000219197220 */ /* 0x000fd40000400000 */
[----:B------:R1:W-:Y:S01]  /*26020*/  @P6 STG.E.U16 desc[UR36][R8.64+0x200], R24 ;  /* 0x0002001808006986 */ /* 0x0003e2000c101524 */
[----:B------:R-:W-:-:S04]  /*26030*/  ISETP.GT.AND P6, PT, R3, 0x101, PT ;  /* 0x000001010300780c */ /* 0x000fc80003fc4270 */
[----:B------:R-:W-:Y:S02]  /*26040*/  ISETP.GT.AND P6, PT, R0, 0x80, P6 ;  /* 0x000000800000780c */ /* 0x000fe400037c4270 */
[----:B------:R-:W-:-:S11]  /*26050*/  F2FP.F16.F32.PACK_AB R25, RZ, R25 ;  /* 0x00000019ff19723e */ /* 0x000fd600000000ff */
[----:B------:R1:W-:Y:S01]  /*26060*/  @P6 STG.E.U16 desc[UR36][R8.64+0x202], R25 ;  /* 0x0002021908006986 */ /* 0x0003e2000c101524 */
[----:B0-----:R-:W-:-:S04]  /*26070*/  IADD3 R4, P6, R8, UR5, RZ ;  /* 0x0000000508047c10 */ /* 0x001fc8000ffde0ff */
[----:B------:R-:W-:Y:S02]  /*26080*/  IADD3.X R5, R9, UR4, RZ, P6, !PT ;  /* 0x0000000409057c10 */ /* 0x000fe4000b7fe4ff */
[----:B------:R-:W-:Y:S01]  /*26090*/  ISETP.GT.AND P6, PT, R3, 0x100, PT ;  /* 0x000001000300780c */ /* 0x000fe20003fc4270 */
[----:B------:R-:W-:-:S03]  /*260a0*/  FMUL R26, R26, R2 ;  /* 0x000000021a1a7220 */ /* 0x000fc60000400000 */
        /* <DEDUP_REMOVED lines=569> */
[C---:B------:R-:W-:Y:S02]  /*28440*/  ISETP.GT.AND P6, PT, R0.reuse, 0x80, P5 ;  /* 0x000000800000780c */ /* 0x040fe40002fc4270 */
[----:B------:R-:W-:Y:S02]  /*28450*/  F2FP.F16.F32.PACK_AB R140, RZ, R140 ;  /* 0x0000008cff8c723e */ /* 0x000fe400000000ff */
[----:B------:R-:W-:Y:S01]  /*28460*/  ISETP.GT.AND P5, PT, R0, 0x88, P5 ;  /* 0x000000880000780c */ /* 0x000fe20002fa4270 */
[-C--:B------:R-:W-:Y:S01]  /*28470*/  FMUL R141, R141, R2.reuse ;  /* 0x000000028d8d7220 */ /* 0x080fe20000400000 */
[-C--:B------:R-:W-:Y:S01]  /*28480*/  FMUL R142, R142, R2.reuse ;  /* 0x000000028e8e7220 */ /* 0x080fe20000400000 */
[----:B------:R-:W-:-:S06]  /*28490*/  FMUL R143, R143, R2 ;  /* 0x000000028f8f7220 */ /* 0x000fcc0000400000 */
[----:B------:R1:W-:Y:S01]  /*284a0*/  @P6 STG.E.U16 desc[UR36][R8.64+0x3d0], R140 ;  /* 0x0003d08c08006986 */ /* 0x0003e2000c101524 */
[C---:B------:R-:W-:Y:S02]  /*284b0*/  ISETP.GT.AND P6, PT, R0.reuse, 0x80, P4 ;  /* 0x000000800000780c */ /* 0x040fe400027c4270 */
[----:B------:R-:W-:Y:S02]  /*284c0*/  ISETP.GT.AND P4, PT, R0, 0x88, P4 ;  /* 0x000000880000780c */ /* 0x000fe40002784270 */
[----:B------:R-:W-:Y:S02]  /*284d0*/  F2FP.F16.F32.PACK_AB R141, RZ, R141 ;  /* 0x0000008dff8d723e */ /* 0x000fe400000000ff */
[----:B------:R-:W-:Y:S02]  /*284e0*/  F2FP.F16.F32.PACK_AB R142, RZ, R142 ;  /* 0x0000008eff8e723e */ /* 0x000fe400000000ff */
[----:B------:R-:W-:-:S05]  /*284f0*/  F2FP.F16.F32.PACK_AB R143, RZ, R143 ;  /* 0x0000008fff8f723e */ /* 0x000fca00000000ff */
[----:B------:R1:W-:Y:S04]  /*28500*/  @P6 STG.E.U16 desc[UR36][R8.64+0x3d2], R141 ;  /* 0x0003d28d08006986 */ /* 0x0003e8000c101524 */
[----:B------:R1:W-:Y:S01]  /*28510*/  @P5 STG.E.U16 desc[UR36][R4.64+0x3d0], R142 ;  /* 0x0003d08e04005986 */ /* 0x0003e2000c101524 */
[----:B------:R-:W-:-:S03]  /*28520*/  ISETP.GT.AND P5, PT, R0, 0x80, P0 ;  /* 0x000000800000780c */ /* 0x000fc600007a4270 */
[----:B------:R1:W-:Y:S01]  /*28530*/  @P4 STG.E.U16 desc[UR36][R4.64+0x3d2], R143 ;  /* 0x0003d28f04004986 */ /* 0x0003e2000c101524 */
[----:B------:R-:W-:Y:S01]  /*28540*/  ISETP.GT.AND P4, PT, R0, 0x80, P3 ;  /* 0x000000800000780c */ /* 0x000fe20001f84270 */
[-C--:B------:R-:W-:Y:S01]  /*28550*/  FMUL R144, R144, R2.reuse ;  /* 0x0000000290907220 */ /* 0x080fe20000400000 */
[----:B------:R-:W-:-:S04]  /*28560*/  FMUL R145, R145, R2 ;  /* 0x0000000291917220 */ /* 0x000fc80000400000 */
[----:B------:R-:W-:Y:S02]  /*28570*/  F2FP.F16.F32.PACK_AB R144, RZ, R144 ;  /* 0x00000090ff90723e */ /* 0x000fe400000000ff */
[----:B------:R-:W-:Y:S02]  /*28580*/  F2FP.F16.F32.PACK_AB R145, RZ, R145 ;  /* 0x00000091ff91723e */ /* 0x000fe400000000ff */
[C---:B------:R-:W-:Y:S01]  /*28590*/  ISETP.GT.AND P0, PT, R0.reuse, 0x88, P0 ;  /* 0x000000880000780c */ /* 0x040fe20000704270 */
[----:B------:R1:W-:Y:S01]  /*285a0*/  @P5 STG.E.U16 desc[UR36][R8.64+0x3e0], R144 ;  /* 0x0003e09008005986 */ /* 0x0003e2000c101524 */
[C---:B------:R-:W-:Y:S02]  /*285b0*/  ISETP.GT.AND P3, PT, R0.reuse, 0x88, P3 ;  /* 0x000000880000780c */ /* 0x040fe40001f64270 */
[C---:B------:R-:W-:Y:S01]  /*285c0*/  ISETP.GT.AND P5, PT, R0.reuse, 0x80, P2 ;  /* 0x000000800000780c */ /* 0x040fe200017a4270 */
[----:B------:R1:W-:Y:S01]  /*285d0*/  @P4 STG.E.U16 desc[UR36][R8.64+0x3e2], R145 ;  /* 0x0003e29108004986 */ /* 0x0003e2000c101524 */
[----:B------:R-:W-:Y:S01]  /*285e0*/  ISETP.GT.AND P4, PT, R0, 0x80, P1 ;  /* 0x000000800000780c */ /* 0x000fe20000f84270 */
[-C--:B------:R-:W-:Y:S01]  /*285f0*/  FMUL R146, R146, R2.reuse ;  /* 0x0000000292927220 */ /* 0x080fe20000400000 */
[C---:B------:R-:W-:Y:S01]  /*28600*/  ISETP.GT.AND P2, PT, R0.reuse, 0x88, P2 ;  /* 0x000000880000780c */ /* 0x040fe20001744270 */
[-C--:B------:R-:W-:Y:S01]  /*28610*/  FMUL R147, R147, R2.reuse ;  /* 0x0000000293937220 */ /* 0x080fe20000400000 */
[----:B------:R-:W-:Y:S01]  /*28620*/  ISETP.GT.AND P1, PT, R0, 0x88, P1 ;  /* 0x000000880000780c */ /* 0x000fe20000f24270 */
[-C--:B------:R-:W-:Y:S01]  /*28630*/  FMUL R148, R148, R2.reuse ;  /* 0x0000000294947220 */ /* 0x080fe20000400000 */
[-C--:B------:R-:W-:Y:S01]  /*28640*/  FMUL R149, R149, R2.reuse ;  /* 0x0000000295957220 */ /* 0x080fe20000400000 */
[-C--:B------:R-:W-:Y:S01]  /*28650*/  FMUL R150, R150, R2.reuse ;  /* 0x0000000296967220 */ /* 0x080fe20000400000 */
[----:B------:R-:W-:Y:S01]  /*28660*/  FMUL R151, R151, R2 ;  /* 0x0000000297977220 */ /* 0x000fe20000400000 */
[----:B------:R-:W-:-:S02]  /*28670*/  F2FP.F16.F32.PACK_AB R146, RZ, R146 ;  /* 0x00000092ff92723e */ /* 0x000fc400000000ff */
[----:B------:R-:W-:Y:S02]  /*28680*/  F2FP.F16.F32.PACK_AB R147, RZ, R147 ;  /* 0x00000093ff93723e */ /* 0x000fe400000000ff */
[----:B------:R-:W-:Y:S02]  /*28690*/  F2FP.F16.F32.PACK_AB R148, RZ, R148 ;  /* 0x00000094ff94723e */ /* 0x000fe400000000ff */
[----:B------:R-:W-:Y:S02]  /*286a0*/  F2FP.F16.F32.PACK_AB R149, RZ, R149 ;  /* 0x00000095ff95723e */ /* 0x000fe400000000ff */
[----:B------:R-:W-:Y:S02]  /*286b0*/  F2FP.F16.F32.PACK_AB R150, RZ, R150 ;  /* 0x00000096ff96723e */ /* 0x000fe400000000ff */
[----:B------:R-:W-:Y:S01]  /*286c0*/  F2FP.F16.F32.PACK_AB R151, RZ, R151 ;  /* 0x00000097ff97723e */ /* 0x000fe200000000ff */
[----:B------:R1:W-:Y:S04]  /*286d0*/  @P0 STG.E.U16 desc[UR36][R4.64+0x3e0], R146 ;  /* 0x0003e09204000986 */ /* 0x0003e8000c101524 */
[----:B------:R1:W-:Y:S04]  /*286e0*/  @P3 STG.E.U16 desc[UR36][R4.64+0x3e2], R147 ;  /* 0x0003e29304003986 */ /* 0x0003e8000c101524 */
[----:B------:R1:W-:Y:S04]  /*286f0*/  @P5 STG.E.U16 desc[UR36][R8.64+0x3f0], R148 ;  /* 0x0003f09408005986 */ /* 0x0003e8000c101524 */
[----:B------:R1:W-:Y:S04]  /*28700*/  @P4 STG.E.U16 desc[UR36][R8.64+0x3f2], R149 ;  /* 0x0003f29508004986 */ /* 0x0003e8000c101524 */
[----:B------:R1:W-:Y:S04]  /*28710*/  @P2 STG.E.U16 desc[UR36][R4.64+0x3f0], R150 ;  /* 0x0003f09604002986 */ /* 0x0003e8000c101524 */
[----:B------:R1:W-:Y:S02]  /*28720*/  @P1 STG.E.U16 desc[UR36][R4.64+0x3f2], R151 ;  /* 0x0003f29704001986 */ /* 0x0003e4000c101524 */
.L_x_1049:
[----:B------:R-:W-:Y:S05]  /*28730*/  BSYNC B0 ;  /* 0x0000000000007941 */ /* 0x000fea0003800000 */
.L_x_29:
[----:B-1----:R-:W2:Y:S04]  /*28740*/  LDL.LU R5, [R1+0x600] ;  /* 0x0006000001057983 */ /* 0x002ea80000300800 */
[----:B0-----:R-:W2:Y:S01]  /*28750*/  LDL.LU R4, [R1+0x604] ;  /* 0x0006040001047983 */ /* 0x001ea20000300800 */
[----:B------:R-:W-:Y:S01]  /*28760*/  ULDC UR4, c[0x0][0xc] ;  /* 0x0000030000047ab9 */ /* 0x000fe20000000800 */
[----:B------:R-:W-:Y:S01]  /*28770*/  ULDC UR5, c[0x0][0x10] ;  /* 0x0000040000057ab9 */ /* 0x000fe20000000800 */
[----:B------:R-:W2:Y:S01]  /*28780*/  LDC R3, c[0x0][0x14] ;  /* 0x00000500ff037b82 */ /* 0x000ea20000000800 */
[----:B------:R-:W-:Y:S01]  /*28790*/  UIMAD.WIDE.U32 UR4, UR4, UR5, URZ ;  /* 0x00000005040472a5 */ /* 0x000fe2000f8e003f */
[----:B------:R-:W-:Y:S01]  /*287a0*/  PRMT R0, RZ, 0x7610, R0 ;  /* 0x00007610ff007816 */ /* 0x000fe20000000000 */
[----:B------:R-:W-:Y:S01]  /*287b0*/  UMOV UR42, 0xffffffff ;  /* 0xffffffff002a7882 */ /* 0x000fe20000000000 */
[----:B------:R-:W-:-:S03]  /*287c0*/  UMOV UR45, 0xffffffff ;  /* 0xffffffff002d7882 */ /* 0x000fc60000000000 */
[----:B--2---:R-:W-:-:S04]  /*287d0*/  IMAD.WIDE.U32 R4, R3, UR4, R4 ;  /* 0x0000000403047c25 */ /* 0x004fc8000f8e0004 */
[----:B------:R-:W-:Y:S01]  /*287e0*/  IMAD R3, R3, UR5, RZ ;  /* 0x0000000503037c24 */ /* 0x000fe2000f8e02ff */
[----:B------:R-:W-:Y:S01]  /*287f0*/  ULDC.64 UR4, c[0x0][0x650] ;  /* 0x0001940000047ab9 */ /* 0x000fe20000000a00 */
[----:B------:R-:W-:Y:S01]  /*28800*/  IMAD.MOV.U32 R23, RZ, RZ, R4 ;  /* 0x000000ffff177224 */ /* 0x000fe200078e0004 */
[----:B------:R-:W-:Y:S01]  /*28810*/  ISETP.GE.U32.AND P0, PT, R4, UR4, PT ;  /* 0x0000000404007c0c */ /* 0x000fe2000bf06070 */
[----:B------:R-:W-:-:S05]  /*28820*/  IMAD.IADD R25, R5, 0x1, R3 ;  /* 0x0000000105197824 */ /* 0x000fca00078e0203 */
[----:B------:R0:W-:Y:S01]  /*28830*/  STL [R1+0x600], R25 ;  /* 0x0006001901007387 */ /* 0x0001e20000100800 */
[----:B------:R-:W-:-:S03]  /*28840*/  ISETP.GE.U32.AND.EX P0, PT, R25, UR5, PT, P0 ;  /* 0x0000000519007c0c */ /* 0x000fc6000bf06100 */
[----:B------:R0:W-:Y:S10]  /*28850*/  STL [R1+0x604], R23 ;  /* 0x0006041701007387 */ /* 0x0001f40000100800 */
[----:B0-----:R-:W-:Y:S05]  /*28860*/  @P0 BRA `(.L_x_1050) ;  /* 0x0000000400780947 */ /* 0x001fea0003800000 */
[----:B-----5:R-:W0:Y:S01]  /*28870*/  S2R R19, SR_CTAID.X ;  /* 0x0000000000137919 */ /* 0x020e220000002500 */
[----:B---3--:R-:W1:Y:S01]  /*28880*/  LDC.64 R10, c[0x0][0x628] ;  /* 0x00018a00ff0a7b82 */ /* 0x008e620000000a00 */
[----:B------:R-:W-:Y:S01]  /*28890*/  ULDC UR4, c[0x0][0x150] ;  /* 0x0000540000047ab9 */ /* 0x000fe20000000800 */
[----:B------:R-:W-:Y:S01]  /*288a0*/  IMAD.MOV.U32 R8, RZ, RZ, R23 ;  /* 0x000000ffff087224 */ /* 0x000fe200078e0017 */
[----:B------:R-:W2:Y:S01]  /*288b0*/  S2R R21, SR_CTAID.Y ;  /* 0x0000000000157919 */ /* 0x000ea20000002600 */
[----:B------:R-:W-:-:S04]  /*288c0*/  IMAD.MOV.U32 R9, RZ, RZ, R25 ;  /* 0x000000ffff097224 */ /* 0x000fc800078e0019 */
[----:B------:R-:W3:Y:S08]  /*288d0*/  LDC R22, c[0x0][0x144] ;  /* 0x00005100ff167b82 */ /* 0x000ef00000000800 */
[----:B----4-:R-:W4:Y:S08]  /*288e0*/  LDC R12, c[0x0][0x630] ;  /* 0x00018c00ff0c7b82 */ /* 0x010f300000000800 */
[----:B------:R-:W2:Y:S01]  /*288f0*/  LDC.64 R14, c[0x0][0x620] ;  /* 0x00018800ff0e7b82 */ /* 0x000ea20000000a00 */
[----:B-1----:R-:W-:-:S04]  /*28900*/  ISETP.NE.U32.AND P0, PT, R10, RZ, PT ;  /* 0x000000ff0a00720c */ /* 0x002fc80003f05070 */
[----:B------:R-:W-:Y:S02]  /*28910*/  ISETP.NE.AND.EX P0, PT, R11, RZ, PT, P0 ;  /* 0x000000ff0b00720c */ /* 0x000fe40003f05300 */
[----:B0-----:R-:W-:-:S05]  /*28920*/  I2FP.F32.U32 R0, R19 ;  /* 0x0000001300007245 */ /* 0x001fca0000201000 */
[----:B------:R-:W-:-:S04]  /*28930*/  FMUL R0, R0, UR4 ;  /* 0x0000000400007c20 */ /* 0x000fc80008400000 */
[----:B------:R0:W1:Y:S02]  /*28940*/  F2I.U32.TRUNC.NTZ R20, R0 ;  /* 0x0000000000147305 */ /* 0x000064000020f000 */
[----:B---34-:R-:W-:Y:S05]  /*28950*/  @!P0 BRA `(.L_x_1051) ;  /* 0x0000000000288947 */ /* 0x018fea0003800000 */
[----:B0-----:R-:W0:Y:S02]  /*28960*/  LDC R0, c[0x0][0x634] ;  /* 0x00018d00ff007b82 */ /* 0x001e240000000800 */
        /* <DEDUP_REMOVED lines=9> */
.L_x_1051:
[-CC-:B------:R-:W-:Y:S01]  /*28a00*/  SHF.R.U64 R29, R8, R12.reuse, R9.reuse ;  /* 0x0000000c081d7219 */ /* 0x180fe20000001209 */
[----:B------:R-:W3:Y:S01]  /*28a10*/  LDC.64 R26, c[0x0][0x640] ;  /* 0x00019000ff1a7b82 */ /* 0x000ee20000000a00 */
[----:B0-----:R-:W-:Y:S01]  /*28a20*/  SHF.R.U32.HI R0, RZ, R12, R9 ;  /* 0x0000000cff007219 */ /* 0x001fe20000011609 */
[----:B------:R-:W-:Y:S01]  /*28a30*/  IMAD.MOV.U32 R4, RZ, RZ, R23 ;  /* 0x000000ffff047224 */ /* 0x000fe200078e0017 */
[----:B------:R-:W-:Y:S01]  /*28a40*/  IADD3 R3, P0, RZ, -R29, RZ ;  /* 0x8000001dff037210 */ /* 0x000fe20007f1e0ff */
[----:B-1----:R-:W-:Y:S01]  /*28a50*/  IMAD.MOV R20, RZ, RZ, -R20 ;  /* 0x000000ffff147224 */ /* 0x002fe200078e0a14 */
[----:B------:R-:W-:Y:S01]  /*28a60*/  ULDC UR4, c[0x0][0x154] ;  /* 0x0000550000047ab9 */ /* 0x000fe20000000800 */
[----:B------:R-:W-:Y:S02]  /*28a70*/  IMAD.MOV.U32 R7, RZ, RZ, 0x1 ;  /* 0x00000001ff077424 */ /* 0x000fe400078e00ff */
[----:B------:R-:W0:Y:S01]  /*28a80*/  LDC R6, c[0x0][0x618] ;  /* 0x00018600ff067b82 */ /* 0x000e220000000800 */
[----:B------:R-:W-:-:S02]  /*28a90*/  IMAD.X R5, RZ, RZ, ~R0, P0 ;  /* 0x000000ffff057224 */ /* 0x000fc400000e0e00 */
[----:B------:R-:W-:Y:S02]  /*28aa0*/  IMAD R19, R22, R20, R19 ;  /* 0x0000001416137224 */ /* 0x000fe400078e0213 */
[-C--:B--2---:R-:W-:Y:S02]  /*28ab0*/  IMAD R0, R5, R14.reuse, RZ ;  /* 0x0000000e05007224 */ /* 0x084fe400078e02ff */
[----:B------:R-:W-:Y:S01]  /*28ac0*/  IMAD.MOV.U32 R5, RZ, RZ, R25 ;  /* 0x000000ffff057224 */ /* 0x000fe200078e0019 */
[----:B------:R-:W1:Y:S01]  /*28ad0*/  LDC R8, c[0x0][0x608] ;  /* 0x00018200ff087b82 */ /* 0x000e620000000800 */
[----:B------:R-:W-:-:S04]  /*28ae0*/  IMAD.WIDE.U32 R4, R3, R14, R4 ;  /* 0x0000000e03047225 */ /* 0x000fc800078e0004 */
[----:B------:R-:W-:-:S03]  /*28af0*/  IMAD R3, R3, R15, R0 ;  /* 0x0000000f03037224 */ /* 0x000fc600078e0200 */
[----:B------:R-:W2:Y:S01]  /*28b00*/  LDC R24, c[0x0][0x658] ;  /* 0x00019600ff187b82 */ /* 0x000ea20000000800 */
[----:B------:R-:W-:Y:S01]  /*28b10*/  I2FP.F32.U32 R0, R21 ;  /* 0x0000001500007245 */ /* 0x000fe20000201000 */
[----:B------:R-:W-:Y:S01]  /*28b20*/  IMAD.IADD R3, R5, 0x1, R3 ;  /* 0x0000000105037824 */ /* 0x000fe200078e0203 */
[----:B---3--:R-:W-:Y:S01]  /*28b30*/  ISETP.NE.U32.AND P0, PT, R26, RZ, PT ;  /* 0x000000ff1a00720c */ /* 0x008fe20003f05070 */
[----:B------:R-:W-:Y:S02]  /*28b40*/  IMAD.MOV.U32 R5, RZ, RZ, -0x1 ;  /* 0xffffffffff057424 */ /* 0x000fe400078e00ff */
[----:B------:R-:W-:Y:S02]  /*28b50*/  FMUL R0, R0, UR4 ;  /* 0x0000000400007c20 */ /* 0x000fe40008400000 */
[----:B------:R-:W3:Y:S01]  /*28b60*/  LDC R20, c[0x0][0x148] ;  /* 0x00005200ff147b82 */ /* 0x000ee20000000800 */
[----:B0-----:R-:W-:Y:S01]  /*28b70*/  SHF.R.U64 R12, R4, R6, R3 ;  /* 0x00000006040c7219 */ /* 0x001fe20000001203 */
[----:B------:R0:W4:Y:S01]  /*28b80*/  F2I.U32.TRUNC.NTZ R13, R0 ;  /* 0x00000000000d7305 */ /* 0x000122000020f000 */
[----:B------:R-:W-:-:S02]  /*28b90*/  ISETP.NE.AND.EX P0, PT, R27, RZ, PT, P0 ;  /* 0x000000ff1b00720c */ /* 0x000fc40003f05300 */
[----:B------:R-:W-:-:S03]  /*28ba0*/  SHF.R.U32.HI R3, RZ, R6, R3 ;  /* 0x00000006ff037219 */ /* 0x000fc60000011603 */
[----:B------:R-:W0:Y:S01]  /*28bb0*/  LDC R15, c[0x0][0x600] ;  /* 0x00018000ff0f7b82 */ /* 0x000e220000000800 */
[-CC-:B-1----:R-:W-:Y:S02]  /*28bc0*/  SHF.R.U64 R10, R12, R8.reuse, R3.reuse ;  /* 0x000000080c0a7219 */ /* 0x182fe40000001203 */
[----:B------:R-:W-:-:S05]  /*28bd0*/  SHF.R.U32.HI R3, RZ, R8, R3 ;  /* 0x00000008ff037219 */ /* 0x000fca0000011603 */
[----:B------:R-:W1:Y:S01]  /*28be0*/  LDC R22, c[0x0][0x648] ;  /* 0x00019200ff167b82 */ /* 0x000e620000000800 */
[-C--:B--2---:R-:W-:Y:S02]  /*28bf0*/  SHF.L.U32 R4, R5, R24.reuse, RZ ;  /* 0x0000001805047219 */ /* 0x084fe400000006ff */
[-CC-:B------:R-:W-:Y:S02]  /*28c00*/  SHF.R.U64 R14, R10, R24.reuse, R3.reuse ;  /* 0x000000180a0e7219 */ /* 0x180fe40000001203 */
[----:B------:R-:W-:Y:S02]  /*28c10*/  SHF.R.U32.HI R5, RZ, R24, R3 ;  /* 0x00000018ff057219 */ /* 0x000fe40000011603 */
[----:B------:R-:W-:Y:S01]  /*28c20*/  LOP3.LUT R23, RZ, R4, RZ, 0x33, !PT ;  /* 0x00000004ff177212 */ /* 0x000fe200078e33ff */
[----:B------:R-:W2:Y:S01]  /*28c30*/  LDC R25, c[0x0][0x638] ;  /* 0x00018e00ff197b82 */ /* 0x000ea20000000800 */
[----:B------:R-:W-:Y:S01]  /*28c40*/  SHF.L.U32 R24, R7, R24, RZ ;  /* 0x0000001807187219 */ /* 0x000fe200000006ff */
[----:B------:R-:W-:-:S06]  /*28c50*/  IMAD.MOV.U32 R4, RZ, RZ, R14 ;  /* 0x000000ffff047224 */ /* 0x000fcc00078e000e */
[----:B------:R-:W0:Y:S01]  /*28c60*/  LDC R28, c[0x0][0x610] ;  /* 0x00018400ff1c7b82 */ /* 0x000e220000000800 */
[----:B----4-:R-:W-:Y:S05]  /*28c70*/  @!P0 BRA `(.L_x_1052) ;  /* 0x0000000000288947 */ /* 0x010fea0003800000 */
[----:B------:R-:W4:Y:S02]  /*28c80*/  LDC R3, c[0x0][0x64c] ;  /* 0x00019300ff037b82 */ /* 0x000f240000000800 */
[----:B----4-:R-:W-:-:S05]  /*28c90*/  IADD3 R3, P0, R14, R3, RZ ;  /* 0x000000030e037210 */ /* 0x010fca0007f1e0ff */
        /* <DEDUP_REMOVED lines=8> */
.L_x_1052:
[----:B------:R-:W4:Y:S01]  /*28d20*/  LDC R3, c[0x0][0x65c] ;  /* 0x00019700ff037b82 */ /* 0x000f220000000800 */
[----:B01----:R-:W-:Y:S01]  /*28d30*/  SHF.R.U64 R0, R4, R22, R5 ;  /* 0x0000001604007219 */ /* 0x003fe20000001205 */
[----:B------:R-:W-:Y:S01]  /*28d40*/  VIADD R7, R15, 0xffffffff ;  /* 0xffffffff0f077836 */ /* 0x000fe20000000000 */
[----:B------:R-:W-:Y:S01]  /*28d50*/  LOP3.LUT R5, R10, R23, RZ, 0xc0, !PT ;  /* 0x000000170a057212 */ /* 0x000fe200078ec0ff */
[----:B------:R-:W-:Y:S01]  /*28d60*/  IMAD.MOV R13, RZ, RZ, -R13 ;  /* 0x000000ffff0d7224 */ /* 0x000fe200078e0a0d */
[----:B------:R-:W-:Y:S02]  /*28d70*/  R2UR UR45, R29 ;  /* 0x000000001d2d72ca */ /* 0x000fe400000e0000 */
[----:B------:R-:W-:Y:S02]  /*28d80*/  LOP3.LUT R12, R12, R7, RZ, 0xc0, !PT ;  /* 0x000000070c0c7212 */ /* 0x000fe400078ec0ff */
[----:B----4-:R-:W-:Y:S01]  /*28d90*/  ISETP.NE.AND P0, PT, R3, 0x1, PT ;  /* 0x000000010300780c */ /* 0x010fe20003f05270 */
[----:B------:R-:W-:-:S02]  /*28da0*/  IMAD.MOV R3, RZ, RZ, -R0 ;  /* 0x000000ffff037224 */ /* 0x000fc400078e0a00 */
[----:B------:R-:W-:Y:S02]  /*28db0*/  IMAD R0, R24, R0, R5 ;  /* 0x0000000018007224 */ /* 0x000fe400078e0205 */
[----:B--2---:R-:W-:-:S04]  /*28dc0*/  IMAD R3, R3, R25, R14 ;  /* 0x0000001903037224 */ /* 0x004fc800078e020e */
[----:B------:R-:W-:-:S04]  /*28dd0*/  IMAD R3, R3, R15, R12 ;  /* 0x0000000f03037224 */ /* 0x000fc800078e020c */
[----:B---3--:R-:W-:-:S04]  /*28de0*/  @P0 IMAD R19, R20, R13, R21 ;  /* 0x0000000d14130224 */ /* 0x008fc800078e0215 */
[----:B------:R-:W-:-:S05]  /*28df0*/  IMAD R0, R0, R28, R19 ;  /* 0x0000001c00007224 */ /* 0x000fca00078e0213 */
[----:B------:R-:W-:Y:S02]  /*28e00*/  SEL R4, R3, R0, !P0 ;  /* 0x0000000003047207 */ /* 0x000fe40004000000 */
[----:B------:R-:W-:Y:S02]  /*28e10*/  SEL R0, R0, R3, !P0 ;  /* 0x0000000300007207 */ /* 0x000fe40004000000 */
[----:B------:R-:W-:Y:S02]  /*28e20*/  R2UR UR42, R4 ;  /* 0x00000000042a72ca */ /* 0x000fe400000e0000 */
[----:B------:R-:W-:Y:S01]  /*28e30*/  R2UR UR41, R0 ;  /* 0x00000000002972ca */ /* 0x000fe200000e0000 */
[----:B------:R-:W-:-:S14]  /*28e40*/  IMAD.MOV.U32 R0, RZ, RZ, 0x1 ;  /* 0x00000001ff007424 */ /* 0x000fdc00078e00ff */
.L_x_1050:
[----:B------:R-:W-:-:S13]  /*28e50*/  LOP3.LUT P0, RZ, R0, 0xff, RZ, 0xc0, !PT ;  /* 0x000000ff00ff7812 */ /* 0x000fda000780c0ff */
[----:B------:R-:W-:Y:S05]  /*28e60*/  @P0 BRA `(.L_x_1053) ;  /* 0xfffffd8000980947 */ /* 0x000fea000383ffff */
[----:B------:R-:W-:Y:S05]  /*28e70*/  EXIT ;  /* 0x000000000000794d */ /* 0x000fea0003800000 */
.L_x_4:
[----:B------:R-:W2:Y:S01]  /*28e80*/  LDL R17, [R1+0x604] ;  /* 0x0006040001117983 */ /* 0x000ea20000100800 */
[----:B------:R-:W-:-:S03]  /*28e90*/  ULDC.64 UR4, c[0x0][0x650] ;  /* 0x0001940000047ab9 */ /* 0x000fc60000000a00 */
[----:B------:R-:W3:Y:S01]  /*28ea0*/  LDL R18, [R1+0x600] ;  /* 0x0006000001127983 */ /* 0x000ee20000100800 */
[----:B------:R-:W-:Y:S01]  /*28eb0*/  PRMT R6, RZ, 0x7610, R6 ;  /* 0x00007610ff067816 */ /* 0x000fe20000000006 */
[----:B------:R-:W-:Y:S02]  /*28ec0*/  IMAD.MOV.U32 R3, RZ, RZ, -0x1 ;  /* 0xffffffffff037424 */ /* 0x000fe400078e00ff */
[----:B------:R-:W-:Y:S02]  /*28ed0*/  IMAD.MOV.U32 R2, RZ, RZ, -0x1 ;  /* 0xffffffffff027424 */ /* 0x000fe400078e00ff */
[----:B------:R-:W-:Y:S01]  /*28ee0*/  IMAD.MOV.U32 R10, RZ, RZ, -0x1 ;  /* 0xffffffffff0a7424 */ /* 0x000fe200078e00ff */
[----:B--2---:R-:W-:-:S04]  /*28ef0*/  ISETP.GE.U32.AND P0, PT, R17, UR4, PT ;  /* 0x0000000411007c0c */ /* 0x004fc8000bf06070 */
[----:B---3--:R-:W-:-:S13]  /*28f00*/  ISETP.GE.U32.AND.EX P0, PT, R18, UR5, PT, P0 ;  /* 0x0000000512007c0c */ /* 0x008fda000bf06100 */
        /* <DEDUP_REMOVED lines=19> */
.L_x_1055:
[--C-:B------:R-:W-:Y:S01]  /*29040*/  SHF.R.U64 R10, R8, R12, R9.reuse ;  /* 0x0000000c080a7219 */ /* 0x100fe20000001209 */
[----:B------:R-:W-:Y:S01]  /*29050*/  IMAD.MOV.U32 R3, RZ, RZ, R18 ;  /* 0x000000ffff037224 */ /* 0x000fe200078e0012 */
[----:B------:R-:W-:Y:S01]  /*29060*/  I2FP.F32.U32 R6, R4 ;  /* 0x0000000400067245 */ /* 0x000fe20000201000 */
[----:B------:R-:W0:Y:S01]  /*29070*/  LDC R16, c[0x0][0x618] ;  /* 0x00018600ff107b82 */ /* 0x000e220000000800 */
[----:B------:R-:W-:Y:S01]  /*29080*/  SHF.R.U32.HI R2, RZ, R12, R9 ;  /* 0x0000000cff027219 */ /* 0x000fe20000011609 */
[----:B------:R-:W-:Y:S01]  /*29090*/  ULDC UR4, c[0x0][0x150] ;  /* 0x0000540000047ab9 */ /* 0x000fe20000000800 */
[----:B------:R-:W-:Y:S01]  /*290a0*/  IADD3 R5, P0, RZ, -R10, RZ ;  /* 0x8000000aff057210 */ /* 0x000fe20007f1e0ff */
[----:B------:R-:W-:Y:S01]  /*290b0*/  FMUL R9, R6, UR4 ;  /* 0x0000000406097c20 */ /* 0x000fe20008400000 */
[----:B------:R-:W-:-:S03]  /*290c0*/  ULDC UR4, c[0x0][0x154] ;  /* 0x0000550000047ab9 */ /* 0x000fc60000000800 */
[----:B------:R-:W1:Y:S01]  /*290d0*/  LDC.64 R18, c[0x0][0x640] ;  /* 0x00019000ff127b82 */ /* 0x000e620000000a00 */
[----:B------:R-:W-:Y:S01]  /*290e0*/  IMAD.X R7, RZ, RZ, ~R2, P0 ;  /* 0x000000ffff077224 */ /* 0x000fe200000e0e02 */
[----:B------:R-:W2:Y:S01]  /*290f0*/  F2I.U32.TRUNC.NTZ R9, R9 ;  /* 0x0000000900097305 */ /* 0x000ea2000020f000 */
[----:B------:R-:W-:Y:S02]  /*29100*/  IMAD.MOV.U32 R2, RZ, RZ, R17 ;  /* 0x000000ffff027224 */ /* 0x000fe400078e0011 */
[-C--:B------:R-:W-:Y:S02]  /*29110*/  IMAD R6, R7, R14.reuse, RZ ;  /* 0x0000000e07067224 */ /* 0x080fe400078e02ff */
[C---:B------:R-:W-:Y:S01]  /*29120*/  IMAD.WIDE.U32 R2, R5.reuse, R14, R2 ;  /* 0x0000000e05027225 */ /* 0x040fe200078e0002 */
[----:B------:R-:W3:Y:S03]  /*29130*/  LDC R11, c[0x0][0x144] ;  /* 0x00005100ff0b7b82 */ /* 0x000ee60000000800 */
[----:B------:R-:W-:-:S02]  /*29140*/  IMAD R5, R5, R15, R6 ;  /* 0x0000000f05057224 */ /* 0x000fc400078e0206 */
[----:B------:R-:W-:Y:S02]  /*29150*/  IMAD.MOV.U32 R6, RZ, RZ, -0x1 ;  /* 0xffffffffff067424 */ /* 0x000fe400078e00ff */
[----:B------:R-:W-:Y:S01]  /*29160*/  IMAD.IADD R3, R3, 0x1, R5 ;  /* 0x0000000103037824 */ /* 0x000fe200078e0205 */
[----:B------:R-:W4:Y:S01]  /*29170*/  LDC R12, c[0x0][0x608] ;  /* 0x00018200ff0c7b82 */ /* 0x000f220000000800 */
[----:B------:R-:W-:-:S03]  /*29180*/  I2FP.F32.U32 R5, R0 ;  /* 0x0000000000057245 */ /* 0x000fc60000201000 */
[-C--:B0-----:R-:W-:Y:S01]  /*29190*/  SHF.R.U64 R8, R2, R16.reuse, R3 ;  /* 0x0000001002087219 */ /* 0x081fe20000001203 */
[----:B--2---:R-:W-:Y:S01]  /*291a0*/  IMAD.MOV R2, RZ, RZ, -R9 ;  /* 0x000000ffff027224 */ /* 0x004fe200078e0a09 */
[----:B------:R-:W-:Y:S01]  /*291b0*/  SHF.R.U32.HI R3, RZ, R16, R3 ;  /* 0x00000010ff037219 */ /* 0x000fe20000011603 */
[----:B------:R-:W-:Y:S01]  /*291c0*/  FMUL R5, R5, UR4 ;  /* 0x0000000405057c20 */ /* 0x000fe20008400000 */
[----:B------:R-:W0:Y:S01]  /*291d0*/  LDC R7, c[0x0][0x658] ;  /* 0x00019600ff077b82 */ /* 0x000e220000000800 */
[----:B-1----:R-:W-:-:S04]  /*291e0*/  ISETP.NE.U32.AND P0, PT, R18, RZ, PT ;  /* 0x000000ff1200720c */ /* 0x002fc80003f05070 */
[----:B------:R-:W-:-:S03]  /*291f0*/  ISETP.NE.AND.EX P0, PT, R19, RZ, PT, P0 ;  /* 0x000000ff1300720c */ /* 0x000fc60003f05300 */
[----:B------:R-:W1:Y:S01]  /*29200*/  LDC R15, c[0x0][0x148] ;  /* 0x00005200ff0f7b82 */ /* 0x000e620000000800 */
[----:B---3--:R-:W-:Y:S02]  /*29210*/  IMAD R16, R11, R2, R4 ;  /* 0x000000020b107224 */ /* 0x008fe400078e0204 */
[----:B------:R-:W-:-:S05]  /*29220*/  IMAD.MOV.U32 R4, RZ, RZ, 0x1 ;  /* 0x00000001ff047424 */ /* 0x000fca00078e00ff */
[----:B------:R-:W2:Y:S01]  /*29230*/  LDC R14, c[0x0][0x600] ;  /* 0x00018000ff0e7b82 */ /* 0x000ea20000000800 */
[-CC-:B----4-:R-:W-:Y:S02]  /*29240*/  SHF.R.U64 R11, R8, R12.reuse, R3.reuse ;  /* 0x0000000c080b7219 */ /* 0x190fe40000001203 */
[----:B------:R-:W-:Y:S02]  /*29250*/  SHF.R.U32.HI R2, RZ, R12, R3 ;  /* 0x0000000cff027219 */ /* 0x000fe40000011603 */
[----:B------:R3:W4:Y:S03]  /*29260*/  F2I.U32.TRUNC.NTZ R12, R5 ;  /* 0x00000005000c7305 */ /* 0x000726000020f000 */
[----:B------:R-:W1:Y:S01]  /*29270*/  LDC R17, c[0x0][0x648] ;  /* 0x00019200ff117b82 */ /* 0x000e620000000800 */
[-C--:B0-----:R-:W-:Y:S02]  /*29280*/  SHF.R.U64 R13, R11, R7.reuse, R2 ;  /* 0x000000070b0d7219 */ /* 0x081fe40000001202 */
[----:B------:R-:W-:-:S02]  /*29290*/  SHF.L.U32 R6, R6, R7, RZ ;  /* 0x0000000706067219 */ /* 0x000fc400000006ff */
[-C--:B------:R-:W-:Y:S01]  /*292a0*/  SHF.R.U32.HI R3, RZ, R7.reuse, R2 ;  /* 0x00000007ff037219 */ /* 0x080fe20000011602 */
[----:B------:R-:W-:Y:S01]  /*292b0*/  IMAD.MOV.U32 R2, RZ, RZ, R13 ;  /* 0x000000ffff027224 */ /* 0x000fe200078e000d */
[----:B------:R-:W-:Y:S01]  /*292c0*/  SHF.L.U32 R21, R4, R7, RZ ;  /* 0x0000000704157219 */ /* 0x000fe200000006ff */
[----:B------:R-:W0:Y:S01]  /*292d0*/  LDC R20, c[0x0][0x638] ;  /* 0x00018e00ff147b82 */ /* 0x000e220000000800 */
[----:B------:R-:W-:-:S07]  /*292e0*/  LOP3.LUT R22, RZ, R6, RZ, 0x33, !PT ;  /* 0x00000006ff167212 */ /* 0x000fce00078e33ff */
[----:B------:R-:W0:Y:S01]  /*292f0*/  LDC R23, c[0x0][0x610] ;  /* 0x00018400ff177b82 */ /* 0x000e220000000800 */
[----:B---34-:R-:W-:Y:S05]  /*29300*/  @!P0 BRA `(.L_x_1056) ;  /* 0x0000000000288947 */ /* 0x018fea0003800000 */
        /* <DEDUP_REMOVED lines=10> */
.L_x_1056:
[----:B------:R-:W3:Y:S01]  /*293b0*/  LDC R4, c[0x0][0x65c] ;  /* 0x00019700ff047b82 */ /* 0x000ee20000000800 */
[----:B-1----:R-:W-:Y:S01]  /*293c0*/  SHF.R.U64 R3, R2, R17, R3 ;  /* 0x0000001102037219 */ /* 0x002fe20000001203 */
[----:B--2---:R-:W-:Y:S01]  /*293d0*/  VIADD R5, R14, 0xffffffff ;  /* 0xffffffff0e057836 */ /* 0x004fe20000000000 */
[----:B------:R-:W-:Y:S01]  /*293e0*/  LOP3.LUT R2, R11, R22, RZ, 0xc0, !PT ;  /* 0x000000160b027212 */ /* 0x000fe200078ec0ff */
[----:B------:R-:W-:Y:S02]  /*293f0*/  IMAD.MOV R12, RZ, RZ, -R12 ;  /* 0x000000ffff0c7224 */ /* 0x000fe400078e0a0c */
[----:B------:R-:W-:Y:S01]  /*29400*/  IMAD.MOV.U32 R6, RZ, RZ, 0x1 ;  /* 0x00000001ff067424 */ /* 0x000fe200078e00ff */
[----:B------:R-:W-:Y:S02]  /*29410*/  LOP3.LUT R5, R8, R5, RZ, 0xc0, !PT ;  /* 0x0000000508057212 */ /* 0x000fe400078ec0ff */
[----:B---3--:R-:W-:Y:S01]  /*29420*/  ISETP.NE.AND P0, PT, R4, 0x1, PT ;  /* 0x000000010400780c */ /* 0x008fe20003f05270 */
[----:B------:R-:W-:-:S02]  /*29430*/  IMAD.MOV R4, RZ, RZ, -R3 ;  /* 0x000000ffff047224 */ /* 0x000fc400078e0a03 */
[----:B------:R-:W-:-:S10]  /*29440*/  IMAD R3, R21, R3, R2 ;  /* 0x0000000315037224 */ /* 0x000fd400078e0202 */
[----:B------:R-:W-:Y:S02]  /*29450*/  @P0 IMAD R16, R15, R12, R0 ;  /* 0x0000000c0f100224 */ /* 0x000fe400078e0200 */
[----:B0-----:R-:W-:Y:S02]  /*29460*/  IMAD R0, R4, R20, R13 ;  /* 0x0000001404007224 */ /* 0x001fe400078e020d */
[----:B------:R-:W-:Y:S02]  /*29470*/  IMAD R3, R3, R23, R16 ;  /* 0x0000001703037224 */ /* 0x000fe400078e0210 */
[----:B------:R-:W-:-:S05]  /*29480*/  IMAD R0, R0, R14, R5 ;  /* 0x0000000e00007224 */ /* 0x000fca00078e0205 */
[----:B------:R-:W-:Y:S02]  /*29490*/  SEL R2, R0, R3, !P0 ;  /* 0x0000000300027207 */ /* 0x000fe40004000000 */
[----:B------:R-:W-:-:S07]  /*294a0*/  SEL R3, R3, R0, !P0 ;  /* 0x0000000003037207 */ /* 0x000fce0004000000 */
.L_x_1054:
[----:B------:R-:W-:-:S08]  /*294b0*/  NOP ;  /* 0x0000000000007918 */ /* 0x000fd00000000000 */
[----:B------:R-:W0:-:S00]  /*294c0*/  USETMAXREG.DEALLOC.CTAPOOL 0x18 ;  /* 0x00000018000079c8 */ /* 0x000e0000080e0500 */
[----:B------:R-:W-:-:S13]  /*294d0*/  ISETP.NE.AND P0, PT, RZ, UR8, PT ;  /* 0x00000008ff007c0c */ /* 0x000fda000bf05270 */
[----:B------:R-:W-:Y:S05]  /*294e0*/  @P0 EXIT ;  /* 0x000000000000094d */ /* 0x000fea0003800000 */
[----:B0-----:R-:W-:Y:S01]  /*294f0*/  LOP3.LUT P0, RZ, R6, 0xff, RZ, 0xc0, !PT ;  /* 0x000000ff06ff7812 */ /* 0x001fe2000780c0ff */
[----:B------:R-:W-:Y:S02]  /*29500*/  IMAD.MOV.U32 R0, RZ, RZ, 0x1 ;  /* 0x00000001ff007424 */ /* 0x000fe400078e00ff */
[----:B------:R-:W-:-:S10]  /*29510*/  IMAD.MOV.U32 R7, RZ, RZ, RZ ;  /* 0x000000ffff077224 */ /* 0x000fd400078e00ff */
[----:B------:R-:W-:Y:S05]  /*29520*/  @!P0 BRA `(.L_x_1057) ;  /* 0x0000000c00548947 */ /* 0x000fea0003800000 */
[----:B------:R-:W0:Y:S01]  /*29530*/  LDC R0, c[0x0][0x28c] ;  /* 0x0000a300ff007b82 */ /* 0x000e220000000800 */
[----:B------:R-:W1:Y:S01]  /*29540*/  S2R R4, SR_TID.X ;  /* 0x0000000000047919 */ /* 0x000e620000002100 */
[----:B------:R-:W-:Y:S01]  /*29550*/  ULDC UR5, c[0x0][0x658] ;  /* 0x0001960000057ab9 */ /* 0x000fe20000000800 */
[----:B------:R-:W-:Y:S01]  /*29560*/  UMOV UR7, 0xffffffff ;  /* 0xffffffff00077882 */ /* 0x000fe20000000000 */
[----:B------:R-:W-:Y:S01]  /*29570*/  ULDC UR6, c[0x0][0xc] ;  /* 0x0000030000067ab9 */ /* 0x000fe20000000800 */
[----:B------:R-:W-:Y:S01]  /*29580*/  USHF.L.U32 UR8, UR7, UR5, URZ ;  /* 0x0000000507087299 */ /* 0x000fe2000800063f */
[----:B------:R-:W-:Y:S01]  /*29590*/  BSSY B0, `(.L_x_1057) ;  /* 0x00000ce000007945 */ /* 0x000fe20003800000 */
[----:B------:R-:W-:Y:S01]  /*295a0*/  UMOV UR9, 0x1 ;  /* 0x0000000100097882 */ /* 0x000fe20000000000 */
[----:B------:R-:W-:Y:S01]  /*295b0*/  ULDC UR7, c[0x0][0x10] ;  /* 0x0000040000077ab9 */ /* 0x000fe20000000800 */
[----:B------:R-:W-:Y:S01]  /*295c0*/  USHF.L.U32 UR18, UR9, UR5, URZ ;  /* 0x0000000509127299 */ /* 0x000fe2000800063f */
[----:B------:R-:W-:Y:S01]  /*295d0*/  IMAD.MOV.U32 R9, RZ, RZ, 0x1 ;  /* 0x00000001ff097424 */ /* 0x000fe200078e00ff */
[----:B------:R-:W-:Y:S01]  /*295e0*/  UIMAD.WIDE.U32 UR6, UR6, UR7, URZ ;  /* 0x00000007060672a5 */ /* 0x000fe2000f8e003f */
[----:B------:R-:W-:Y:S01]  /*295f0*/  IMAD.MOV.U32 R7, RZ, RZ, RZ ;  /* 0x000000ffff077224 */ /* 0x000fe200078e00ff */
[----:B------:R-:W-:Y:S01]  /*29600*/  ULDC UR5, c[0x0][0x14] ;  /* 0x0000050000057ab9 */ /* 0x000fe20000000800 */
[----:B------:R-:W-:Y:S01]  /*29610*/  ULDC UR4, c[0x0][0x600] ;  /* 0x0001800000047ab9 */ /* 0x000fe20000000800 */
[----:B------:R-:W-:-:S02]  /*29620*/  UIMAD.WIDE.U32 UR20, UR6, UR5, URZ ;  /* 0x00000005061472a5 */ /* 0x000fc4000f8e003f */
[----:B------:R-:W-:Y:S02]  /*29630*/  UIMAD UR13, UR7, UR5, URZ ;  /* 0x00000005070d72a4 */ /* 0x000fe4000f8e023f */
[----:B------:R-:W-:Y:S02]  /*29640*/  ULOP3.LUT UR24, UR40, 0x2, URZ, 0xfc, !UPT ;  /* 0x0000000228187892 */ /* 0x000fe4000f8efc3f */
[----:B------:R-:W-:Y:S02]  /*29650*/  UIADD3 UR4, UR4, -0x1, URZ ;  /* 0xffffffff04047890 */ /* 0x000fe4000fffe03f */
[----:B------:R-:W-:Y:S01]  /*29660*/  ULOP3.LUT UR17, URZ, UR8, URZ, 0x33, !UPT ;  /* 0x000000083f117292 */ /* 0x000fe2000f8e333f */
[----:B0-----:R-:W-:Y:S01]  /*29670*/  VIADD R0, R0, 0xf ;  /* 0x0000000f00007836 */ /* 0x001fe20000000000 */
[----:B------:R-:W-:Y:S01]  /*29680*/  UIADD3 UR13, UR21, UR13, URZ ;  /* 0x0000000d150d7290 */ /* 0x000fe2000fffe03f */
[----:B------:R-:W-:-:S03]  /*29690*/  ULDC.64 UR22, c[0x0][0x198] ;  /* 0x0000660000167ab9 */ /* 0x000fc60000000a00 */
[----:B------:R-:W-:-:S04]  /*296a0*/  SHF.R.S32.HI R5, RZ, 0x1f, R0 ;  /* 0x0000001fff057819 */ /* 0x000fc80000011400 */
[----:B------:R-:W-:Y:S01]  /*296b0*/  LEA.HI R5, R5, R0, RZ, 0x4 ;  /* 0x0000000005057211 */ /* 0x000fe200078f20ff */
[----:B------:R-:W-:Y:S01]  /*296c0*/  IMAD.MOV.U32 R0, RZ, RZ, 0x1 ;  /* 0x00000001ff007424 */ /* 0x000fe200078e00ff */
[C---:B-1----:R-:W-:Y:S02]  /*296d0*/  LOP3.LUT P2, RZ, R4.reuse, 0x7f, RZ, 0xc0, !PT ;  /* 0x0000007f04ff7812 */ /* 0x042fe4000784c0ff */
[----:B------:R-:W-:Y:S02]  /*296e0*/  SHF.R.S32.HI R6, RZ, 0x4, R5 ;  /* 0x00000004ff067819 */ /* 0x000fe40000011405 */
[----:B------:R-:W-:-:S03]  /*296f0*/  LOP3.LUT P0, RZ, R4, 0x1f, RZ, 0xc0, !PT ;  /* 0x0000001f04ff7812 */ /* 0x000fc6000780c0ff */
[----:B------:R-:W-:Y:S01]  /*29700*/  VIADD R16, R6, 0x1 ;  /* 0x0000000106107836 */ /* 0x000fe20000000000 */
[----:B------:R-:W-:-:S13]  /*29710*/  PLOP3.LUT P0, PT, P0, P2, PT, 0x8a, 0x0 ;  /* 0x000000000000781c */ /* 0x000fda0000705172 */
.L_x_1069:
[----:B------:R-:W-:-:S03]  /*29720*/  UMOV UR5, 0xffffffff ;  /* 0xffffffff00057882 */ /* 0x000fc60000000000 */
[----:B------:R-:W-:Y:S05]  /*29730*/  BRA.DIV UR5, `(.L_x_1058) ;  /* 0x0000001205747947 */ /* 0x000fea000b800000 */
[----:B------:R-:W-:-:S13]  /*29740*/  ELECT P6, URZ, PT ;  /* 0x00000000003f782f */ /* 0x000fda00038c0000 */
.L_x_1085:
[----:B------:R-:W0:Y:S01]  /*29750*/  LDC R4, c[0x0][0x28c] ;  /* 0x0000a300ff047b82 */ /* 0x000e220000000800 */
[----:B------:R-:W-:Y:S01]  /*29760*/  BSSY B1, `(.L_x_1059) ;  /* 0x0000038000017945 */ /* 0x000fe20003800000 */
[----:B0-----:R-:W-:-:S13]  /*29770*/  ISETP.LT.OR P6, PT, R4, 0x1, !P6 ;  /* 0x000000010400780c */ /* 0x001fda00077c1670 */
[----:B------:R-:W-:Y:S05]  /*29780*/  @P6 BRA `(.L_x_1060) ;  /* 0x0000000000d46947 */ /* 0x000fea0003800000 */
[----:B------:R-:W-:Y:S02]  /*29790*/  IMAD.SHL.U32 R2, R2, 0x200, RZ ;  /* 0x0000020002027824 */ /* 0x000fe400078e00ff */
[----:B------:R-:W-:Y:S02]  /*297a0*/  IMAD.SHL.U32 R3, R3, 0x100, RZ ;  /* 0x0000010003037824 */ /* 0x000fe400078e00ff */
[----:B------:R-:W-:Y:S02]  /*297b0*/  IMAD.MOV.U32 R13, RZ, RZ, RZ ;  /* 0x000000ffff0d7224 */ /* 0x000fe400078e00ff */
[----:B------:R-:W-:Y:S02]  /*297c0*/  IMAD.MOV.U32 R4, RZ, RZ, R16 ;  /* 0x000000ffff047224 */ /* 0x000fe400078e0010 */
[----:B------:R-:W-:Y:S02]  /*297d0*/  IMAD.MOV.U32 R5, RZ, RZ, R0 ;  /* 0x000000ffff057224 */ /* 0x000fe400078e0000 */
[----:B------:R-:W-:-:S07]  /*297e0*/  IMAD.MOV.U32 R8, RZ, RZ, R7 ;  /* 0x000000ffff087224 */ /* 0x000fce00078e0007 */
.L_x_1064:
[----:B------:R-:W0:Y:S01]  /*297f0*/  S2R R12, SR_CgaCtaId ;  /* 0x00000000000c7919 */ /* 0x000e220000008800 */
[----:B------:R-:W-:-:S04]  /*29800*/  MOV R11, 0x400 ;  /* 0x00000400000b7802 */ /* 0x000fc80000000f00 */
[----:B0-----:R-:W-:Y:S02]  /*29810*/  LEA R15, R12, R11, 0x18 ;  /* 0x0000000b0c0f7211 */ /* 0x001fe400078ec0ff */
[----:B------:R-:W-:Y:S01]  /*29820*/  SHF.L.U32 R11, R5, 0x1f, RZ ;  /* 0x0000001f050b7819 */ /* 0x000fe200000006ff */
[----:B------:R-:W0:Y:S02]  /*29830*/  @!P2 LDC R12, c[0x0][0x500] ;  /* 0x00014000ff0cab82 */ /* 0x000e240000000800 */
[----:B------:R-:W-:-:S04]  /*29840*/  IMAD R14, R8, 0x8, R15 ;  /* 0x00000008080e7824 */ /* 0x000fc800078e020f */
[----:B------:R-:W1:Y:S02]  /*29850*/  SYNCS.PHASECHK.TRANS64.TRYWAIT P1, [R14+URZ+0x48], R11 ;  /* 0x0000480b0e0075a7 */ /* 0x000e64000802017f */
[----:B-1----:R-:W-:Y:S05]  /*29860*/  @!P1 BRA `(.L_x_1061) ;  /* 0x0000001000489947 */ /* 0x002fea0003800000 */
.L_x_1086:
[----:B------:R-:W-:Y:S01]  /*29870*/  UPRMT UR5, UR24, 0x9910, URZ ;  /* 0x0000991018057896 */ /* 0x000fe2000800003f */
[----:B0-----:R0:W-:Y:S03]  /*29880*/  @!P2 SYNCS.ARRIVE.TRANS64 RZ, [R14+URZ], R12 ;  /* 0x0000000c0effa9a7 */ /* 0x0011e6000800003f */
[----:B------:R-:W-:-:S06]  /*29890*/  UISETP.NE.AND UP0, UPT, UR5, 0x2, UPT ;  /* 0x000000020500788c */ /* 0x000fcc000bf05270 */
[----:B------:R-:W-:-:S13]  /*298a0*/  PLOP3.LUT P1, PT, PT, PT, UP0, 0x80, 0x0 ;  /* 0x000000000000781c */ /* 0x000fda0003f2f008 */
[----:B0-----:R-:W-:Y:S05]  /*298b0*/  @P1 BRA `(.L_x_1062) ;  /* 0x0000000000041947 */ /* 0x001fea0003800000 */
[----:B------:R-:W-:Y:S01]  /*298c0*/  BPT.TRAP 0x1 ;  /* 0x000000040000795c */ /* 0x000fe20000300000 */
.L_x_1062:
[----:B------:R-:W-:Y:S05]  /*298d0*/  @P0 BRA `(.L_x_1063) ;  /* 0x0000000000040947 */ /* 0x000fea0003800000 */
[----:B------:R-:W-:Y:S01]  /*298e0*/  BPT.TRAP 0x1 ;  /* 0x000000040000795c */ /* 0x000fe20000300000 */
.L_x_1063:
[--C-:B-1----:R-:W-:Y:S01]  /*298f0*/  IMAD R11, R8, 0x2000, R15.reuse ;  /* 0x00002000080b7824 */ /* 0x102fe200078e020f */
[----:B------:R-:W-:Y:S01]  /*29900*/  R2UR UR9, R14 ;  /* 0x000000000e0972ca */ /* 0x000fe200000e0000 */
[----:B------:R-:W-:Y:S01]  /*29910*/  IMAD R15, R8, 0x4000, R15 ;  /* 0x00004000080f7824 */ /* 0x000fe200078e020f */
[----:B------:R-:W-:Y:S01]  /*29920*/  UIADD3 UR6, UP0, UR22, 0xf0, URZ ;  /* 0x000000f016067890 */ /* 0x000fe2000ff1e03f */
[----:B------:R-:W-:Y:S01]  /*29930*/  VIADD R4, R4, 0xffffffff ;  /* 0xffffffff04047836 */ /* 0x000fe20000000000 */
[----:B------:R-:W-:Y:S01]  /*29940*/  R2UR UR5, R11 ;  /* 0x000000000b0572ca */ /* 0x000fe200000e0000 */
[----:B------:R-:W-:Y:S01]  /*29950*/  UIADD3 UR26, UP1, UR22, 0x1f0, URZ ;  /* 0x000001f0161a7890 */ /* 0x000fe2000ff3e03f */
[----:B------:R-:W-:Y:S01]  /*29960*/  R2UR UR8, R15 ;  /* 0x000000000f0872ca */ /* 0x000fe200000e0000 */
[----:B------:R-:W-:Y:S01]  /*29970*/  UIADD3.X UR7, URZ, UR23, URZ, UP0, !UPT ;  /* 0x000000173f077290 */ /* 0x000fe200087fe43f */
[----:B------:R-:W-:Y:S01]  /*29980*/  R2UR UR11, R3 ;  /* 0x00000000030b72ca */ /* 0x000fe200000e0000 */
[----:B------:R-:W-:Y:S01]  /*29990*/  VIADD R8, R8, 0x1 ;  /* 0x0000000108087836 */ /* 0x000fe20000000000 */
[C---:B------:R-:W-:Y:S01]  /*299a0*/  R2UR UR10, R13.reuse ;  /* 0x000000000d0a72ca */ /* 0x040fe200000e0000 */
[----:B------:R-:W-:Y:S01]  /*299b0*/  UIADD3.X UR27, URZ, UR23, URZ, UP1, !UPT ;  /* 0x000000173f1b7290 */ /* 0x000fe20008ffe43f */
[----:B------:R-:W-:Y:S01]  /*299c0*/  R2UR UR12, R10 ;  /* 0x000000000a0c72ca */ /* 0x000fe200000e0000 */
[----:B------:R-:W-:Y:S01]  /*299d0*/  UMOV UR14, 0x0 ;  /* 0x00000000000e7882 */ /* 0x000fe20000000000 */
[----:B------:R-:W-:Y:S01]  /*299e0*/  R2UR UR19, R2 ;  /* 0x00000000021372ca */ /* 0x000fe200000e0000 */
[----:B------:R-:W-:Y:S01]  /*299f0*/  UMOV UR15, 0x10000000 ;  /* 0x10000000000f7882 */ /* 0x000fe20000000000 */
[----:B------:R-:W-:Y:S01]  /*29a00*/  ISETP.GT.AND P3, PT, R4, 0x1, PT ;  /* 0x000000010400780c */ /* 0x000fe20003f64270 */
[----:B------:R-:W-:Y:S01]  /*29a10*/  UIADD3 UR5, UR5, 0x180, URZ ;  /* 0x0000018005057890 */ /* 0x000fe2000fffe03f */
[----:B------:R-:W-:Y:S01]  /*29a20*/  ISETP.NE.AND P1, PT, R8, 0x9, PT ;  /* 0x000000090800780c */ /* 0x000fe20003f25270 */
[----:B------:R-:W-:Y:S01]  /*29a30*/  UIADD3 UR16, UR8, 0x12180, URZ ;  /* 0x0001218008107890 */ /* 0x000fe2000fffe03f */
[----:B------:R-:W-:-:S02]  /*29a40*/  VIADD R13, R13, 0x10 ;  /* 0x000000100d0d7836 */ /* 0x000fc40000000000 */
[----:B------:R-:W-:Y:S02]  /*29a50*/  SEL R12, RZ, 0x1, P1 ;  /* 0x00000001ff0c7807 */ /* 0x000fe40000800000 */
[----:B------:R-:W-:Y:S01]  /*29a60*/  UMOV UR8, UR5 ;  /* 0x0000000500087c82 */ /* 0x000fe20008000000 */
[----:B------:R-:W-:Y:S01]  /*29a70*/  SEL R8, R8, RZ, P1 ;  /* 0x000000ff08087207 */ /* 0x000fe20000800000 */
[----:B------:R0:W-:Y:S01]  /*29a80*/  UTMALDG.3D [UR8], [UR6], desc[UR14] ;  /* 0x00000e08060075b4 */ /* 0x0001e20008011000 */
[----:B------:R-:W-:Y:S01]  /*29a90*/  LOP3.LUT R5, R5, R12, RZ, 0x3c, !PT ;  /* 0x0000000c05057212 */ /* 0x000fe200078e3cff */
[----:B0-----:R-:W-:Y:S01]  /*29aa0*/  UMOV UR8, UR16 ;  /* 0x0000001000087c82 */ /* 0x001fe20008000000 */
[----:B------:R-:W-:Y:S02]  /*29ab0*/  UMOV UR11, UR19 ;  /* 0x00000013000b7c82 */ /* 0x000fe40008000000 */
[----:B------:R0:W-:Y:S02]  /*29ac0*/  UTMALDG.3D [UR8], [UR26], desc[UR14] ;  /* 0x00000e081a0075b4 */ /* 0x0001e40008011000 */
[----:B0-----:R-:W-:Y:S05]  /*29ad0*/  @P3 BRA `(.L_x_1064) ;  /* 0xfffffffc00443947 */ /* 0x001fea000383ffff */
.L_x_1060:
[----:B------:R-:W-:Y:S05]  /*29ae0*/  BSYNC B1 ;  /* 0x0000000000017941 */ /* 0x000fea0003800000 */
.L_x_1059:
[----:B------:R-:W2:Y:S01]  /*29af0*/  LDL.LU R15, [R1+0x600] ;  /* 0x00060000010f7983 */ /* 0x000ea20000300800 */
[----:B------:R-:W-:Y:S01]  /*29b00*/  LOP3.LUT P1, RZ, R9, 0xff, RZ, 0xc0, !PT ;  /* 0x000000ff09ff7812 */ /* 0x000fe2000782c0ff */
[C---:B------:R-:W-:Y:S01]  /*29b10*/  IMAD.IADD R4, R6.reuse, 0x1, R7 ;  /* 0x0000000106047824 */ /* 0x040fe200078e0207 */
[----:B------:R-:W-:Y:S01]  /*29b20*/  ULDC.64 UR6, c[0x0][0x650] ;  /* 0x0001940000067ab9 */ /* 0x000fe20000000a00 */
[----:B------:R-:W3:Y:S01]  /*29b30*/  LDL.LU R14, [R1+0x604] ;  /* 0x00060400010e7983 */ /* 0x000ee20000300800 */
[----:B------:R-:W-:Y:S01]  /*29b40*/  ISETP.GE.U32.AND P3, PT, R6, 0x9, PT ;  /* 0x000000090600780c */ /* 0x000fe20003f66070 */
[----:B------:R-:W-:Y:S01]  /*29b50*/  BSSY B1, `(.L_x_1065) ;  /* 0x000006f000017945 */ /* 0x000fe20003800000 */
[----:B------:R-:W-:Y:S01]  /*29b60*/  IMAD.MOV.U32 R10, RZ, RZ, -0x1 ;  /* 0xffffffffff0a7424 */ /* 0x000fe200078e00ff */
[----:B------:R-:W-:-:S06]  /*29b70*/  PRMT R9, RZ, 0x7610, R9 ;  /* 0x00007610ff097816 */ /* 0x000fcc0000000009 */
[----:B------:R-:W0:Y:S01]  /*29b80*/  @P1 S2R R3, SR_CgaCtaId ;  /* 0x0000000000031919 */ /* 0x000e220000008800 */
[----:B------:R-:W-:-:S04]  /*29b90*/  @P1 MOV R2, 0x400 ;  /* 0x0000040000021802 */ /* 0x000fc80000000f00 */
[----:B0-----:R-:W-:-:S04]  /*29ba0*/  @P1 LEA R2, R3, R2, 0x18 ;  /* 0x0000000203021211 */ /* 0x001fc800078ec0ff */
[----:B------:R0:W-:Y:S01]  /*29bb0*/  @P1 SYNCS.ARRIVE.TRANS64.A1T0 RZ, [R2+URZ+0xa8], RZ ;  /* 0x0000a8ff02ff19a7 */ /* 0x0001e2000810003f */
[----:B------:R-:W-:-:S04]  /*29bc0*/  ISETP.GT.U32.AND P1, PT, R4, 0x8, PT ;  /* 0x000000080400780c */ /* 0x000fc80003f24070 */
[----:B------:R-:W-:Y:S01]  /*29bd0*/  ISETP.LT.U32.AND P1, PT, R6, 0x9, P1 ;  /* 0x000000090600780c */ /* 0x000fe20000f21070 */
[----:B0-----:R-:W-:-:S04]  /*29be0*/  IMAD.WIDE.U32 R2, R4, 0x38e38e39, RZ ;  /* 0x38e38e3904027825 */ /* 0x001fc800078e00ff */
[----:B------:R-:W-:Y:S01]  /*29bf0*/  IMAD.MOV.U32 R2, RZ, RZ, -0x1 ;  /* 0xffffffffff027424 */ /* 0x000fe200078e00ff */
[----:B------:R-:W-:Y:S02]  /*29c00*/  SHF.R.U32.HI R5, RZ, 0x1, R3 ;  /* 0x00000001ff057819 */ /* 0x000fe40000011603 */
[----:B------:R-:W-:-:S03]  /*29c10*/  SEL R3, RZ, 0x1, !P1 ;  /* 0x00000001ff037807 */ /* 0x000fc60004800000 */
[--C-:B------:R-:W-:Y:S01]  /*29c20*/  IMAD R7, R5, -0x9, R4.reuse ;  /* 0xfffffff705077824 */ /* 0x100fe200078e0204 */
[----:B------:R-:W-:Y:S01]  /*29c30*/  LOP3.LUT R0, R0, R3, RZ, 0x3c, !PT ;  /* 0x0000000300007212 */ /* 0x000fe200078e3cff */
[----:B------:R-:W-:Y:S01]  /*29c40*/  IMAD.MOV.U32 R3, RZ, RZ, -0x1 ;  /* 0xffffffffff037424 */ /* 0x000fe200078e00ff */
[----:B------:R-:W-:Y:S02]  /*29c50*/  PRMT R4, RZ, 0x7610, R4 ;  /* 0x00007610ff047816 */ /* 0x000fe40000000004 */
[----:B------:R-:W-:Y:S02]  /*29c60*/  @P3 LOP3.LUT R0, R0, 0x1, R5, 0x78, !PT ;  /* 0x0000000100003812 */ /* 0x000fe400078e7805 */
[----:B---3--:R-:W-:-:S04]  /*29c70*/  IADD3 R14, P1, R14, UR20, RZ ;  /* 0x000000140e0e7c10 */ /* 0x008fc8000ff3e0ff */
[----:B--2---:R-:W-:Y:S01]  /*29c80*/  IADD3.X R15, R15, UR13, RZ, P1, !PT ;  /* 0x0000000d0f0f7c10 */ /* 0x004fe20008ffe4ff */
[----:B------:R0:W-:Y:S01]  /*29c90*/  STL [R1+0x604], R14 ;  /* 0x0006040e01007387 */ /* 0x0001e20000100800 */
[----:B------:R-:W-:-:S03]  /*29ca0*/  ISETP.GE.U32.AND P1, PT, R14, UR6, PT ;  /* 0x000000060e007c0c */ /* 0x000fc6000bf26070 */
[----:B------:R0:W-:Y:S01]  /*29cb0*/  STL [R1+0x600], R15 ;  /* 0x0006000f01007387 */ /* 0x0001e20000100800 */
[----:B------:R-:W-:-:S13]  /*29cc0*/  ISETP.GE.U32.AND.EX P1, PT, R15, UR7, PT, P1 ;  /* 0x000000070f007c0c */ /* 0x000fda000bf26110 */
[----:B0-----:R-:W-:Y:S05]  /*29cd0*/  @P1 BRA `(.L_x_1066) ;  /* 0x0000000400581947 */ /* 0x001fea0003800000 */
[----:B------:R-:W0:Y:S01]  /*29ce0*/  S2R R8, SR_CTAID.X ;  /* 0x0000000000087919 */ /* 0x000e220000002500 */
[----:B------:R-:W1:Y:S01]  /*29cf0*/  LDC R11, c[0x0][0x65c] ;  /* 0x00019700ff0b7b82 */ /* 0x000e620000000800 */
[----:B------:R-:W-:Y:S01]  /*29d00*/  ULDC UR5, c[0x0][0x150] ;  /* 0x0000540000057ab9 */ /* 0x000fe20000000800 */
[----:B------:R-:W-:Y:S01]  /*29d10*/  ULDC.64 UR6, c[0x0][0x628] ;  /* 0x00018a0000067ab9 */ /* 0x000fe20000000a00 */
[----:B------:R-:W2:Y:S01]  /*29d20*/  S2R R5, SR_CTAID.Y ;  /* 0x0000000000057919 */ /* 0x000ea20000002600 */
[----:B------:R-:W-:Y:S01]  /*29d30*/  ISETP.NE.U32.AND P1, PT, RZ, UR6, PT ;  /* 0x00000006ff007c0c */ /* 0x000fe2000bf25070 */
[----:B------:R-:W-:-:S03]  /*29d40*/  ULDC UR8, c[0x0][0x630] ;  /* 0x00018c0000087ab9 */ /* 0x000fc60000000800 */
[----:B------:R-:W3:Y:S01]  /*29d50*/  LDC R3, c[0x0][0x144] ;  /* 0x00005100ff037b82 */ /* 0x000ee20000000800 */
[----:B------:R-:W-:-:S07]  /*29d60*/  ISETP.NE.AND.EX P1, PT, RZ, UR7, PT, P1 ;  /* 0x00000007ff007c0c */ /* 0x000fce000bf25310 */
[----:B------:R-:W4:Y:S01]  /*29d70*/  LDC R12, c[0x0][0x148] ;  /* 0x00005200ff0c7b82 */ /* 0x000f220000000800 */
[----:B-1----:R-:W-:Y:S02]  /*29d80*/  ISETP.NE.AND P4, PT, R11, 0x1, PT ;  /* 0x000000010b00780c */ /* 0x002fe40003f85270 */
[----:B0-----:R-:W-:Y:S02]  /*29d90*/  I2FP.F32.U32 R2, R8 ;  /* 0x0000000800027245 */ /* 0x001fe40000201000 */
[----:B--2---:R-:W-:-:S03]  /*29da0*/  I2FP.F32.U32 R4, R5 ;  /* 0x0000000500047245 */ /* 0x004fc60000201000 */
[----:B------:R-:W-:Y:S01]  /*29db0*/  FMUL R2, R2, UR5 ;  /* 0x0000000502027c20 */ /* 0x000fe20008400000 */
[----:B------:R-:W-:Y:S02]  /*29dc0*/  ULDC UR5, c[0x0][0x154] ;  /* 0x0000550000057ab9 */ /* 0x000fe40000000800 */
[----:B------:R-:W-:-:S03]  /*29dd0*/  FMUL R10, R4, UR5 ;  /* 0x00000005040a7c20 */ /* 0x000fc60008400000 */
[----:B------:R-:W0:Y:S08]  /*29de0*/  F2I.U32.TRUNC.NTZ R2, R2 ;  /* 0x0000000200027305 */ /* 0x000e30000020f000 */
[----:B------:R-:W1:Y:S01]  /*29df0*/  F2I.U32.TRUNC.NTZ R10, R10 ;  /* 0x0000000a000a7305 */ /* 0x000e62000020f000 */
[----:B0-----:R-:W-:Y:S02]  /*29e00*/  IMAD.MOV R4, RZ, RZ, -R2 ;  /* 0x000000ffff047224 */ /* 0x001fe400078e0a02 */
[----:B------:R-:W-:-:S02]  /*29e10*/  IMAD.MOV.U32 R2, RZ, RZ, R14 ;  /* 0x000000ffff027224 */ /* 0x000fc400078e000e */
[----:B---3--:R-:W-:Y:S02]  /*29e20*/  IMAD R8, R3, R4, R8 ;  /* 0x0000000403087224 */ /* 0x008fe400078e0208 */
[----:B-1----:R-:W-:-:S04]  /*29e30*/  IMAD.MOV R3, RZ, RZ, -R10 ;  /* 0x000000ffff037224 */ /* 0x002fc800078e0a0a */
[----:B----4-:R-:W-:Y:S02]  /*29e40*/  @P4 IMAD R8, R12, R3, R5 ;  /* 0x000000030c084224 */ /* 0x010fe400078e0205 */
[----:B------:R-:W-:Y:S01]  /*29e50*/  IMAD.MOV.U32 R3, RZ, RZ, R15 ;  /* 0x000000ffff037224 */ /* 0x000fe200078e000f */
[----:B------:R-:W-:Y:S06]  /*29e60*/  @!P1 BRA `(.L_x_1067) ;  /* 0x0000000000289947 */ /* 0x000fec0003800000 */
[----:B------:R-:W-:Y:S02]  /*29e70*/  ULDC UR5, c[0x0][0x634] ;  /* 0x00018d0000057ab9 */ /* 0x000fe40000000800 */
[----:B------:R-:W-:-:S05]  /*29e80*/  IADD3 R3, P1, R14, UR5, RZ ;  /* 0x000000050e037c10 */ /* 0x000fca000ff3e0ff */
[----:B------:R-:W-:-:S04]  /*29e90*/  IMAD.X R11, RZ, RZ, R15, P1 ;  /* 0x000000ffff0b7224 */ /* 0x000fc800008e060f */
[----:B------:R-:W-:-:S04]  /*29ea0*/  IMAD.WIDE.U32 R4, R11, UR6, RZ ;  /* 0x000000060b047c25 */ /* 0x000fc8000f8e00ff */
[----:B------:R-:W-:-:S04]  /*29eb0*/  IMAD.WIDE.U32 R4, P1, R3, UR7, R4 ;  /* 0x0000000703047c25 */ /* 0x000fc8000f820004 */
[----:B------:R-:W-:-:S04]  /*29ec0*/  IMAD.WIDE.U32 R2, R3, UR6, RZ ;  /* 0x0000000603027c25 */ /* 0x000fc8000f8e00ff */
[----:B------:R-:W-:Y:S01]  /*29ed0*/  IMAD.MOV.U32 R2, RZ, RZ, R5 ;  /* 0x000000ffff027224 */ /* 0x000fe200078e0005 */
[----:B------:R-:W-:Y:S01]  /*29ee0*/  IADD3 RZ, P3, R3, R4, RZ ;  /* 0x0000000403ff7210 */ /* 0x000fe20007f7e0ff */
[----:B------:R-:W-:-:S04]  /*29ef0*/  IMAD.X R3, RZ, RZ, RZ, P1 ;  /* 0x000000ffff037224 */ /* 0x000fc800008e06ff */
[----:B------:R-:W-:-:S08]  /*29f00*/  IMAD.WIDE.U32.X R2, R11, UR7, R2, P3 ;  /* 0x000000070b027c25 */ /* 0x000fd000098e0402 */
.L_x_1067:
[--C-:B------:R-:W-:Y:S01]  /*29f10*/  SHF.R.U64 R10, R2, UR8, R3.reuse ;  /* 0x00000008020a7c19 */ /* 0x100fe20008001203 */
[----:B------:R-:W-:Y:S01]  /*29f20*/  ULDC.64 UR6, c[0x0][0x620] ;  /* 0x0001880000067ab9 */ /* 0x000fe20000000a00 */
[----:B------:R-:W-:Y:S01]  /*29f30*/  SHF.R.U32.HI R2, RZ, UR8, R3 ;  /* 0x00000008ff027c19 */ /* 0x000fe20008011603 */
[----:B------:R-:W-:Y:S01]  /*29f40*/  IMAD.MOV.U32 R3, RZ, RZ, R15 ;  /* 0x000000ffff037224 */ /* 0x000fe200078e000f */
[----:B------:R-:W-:Y:S01]  /*29f50*/  IADD3 R11, P1, RZ, -R10, RZ ;  /* 0x8000000aff0b7210 */ /* 0x000fe20007f3e0ff */
[----:B------:R-:W-:-:S04]  /*29f60*/  ULDC UR5, c[0x0][0x618] ;  /* 0x0001860000057ab9 */ /* 0x000fc80000000800 */
[----:B------:R-:W-:-:S04]  /*29f70*/  IMAD.X R2, RZ, RZ, ~R2, P1 ;  /* 0x000000ffff027224 */ /* 0x000fc800008e0e02 */
[----:B------:R-:W-:-:S04]  /*29f80*/  IMAD R2, R2, UR6, RZ ;  /* 0x0000000602027c24 */ /* 0x000fc8000f8e02ff */
[----:B------:R-:W-:Y:S02]  /*29f90*/  IMAD R5, R11, UR7, R2 ;  /* 0x000000070b057c24 */ /* 0x000fe4000f8e0202 */
[----:B------:R-:W-:-:S04]  /*29fa0*/  IMAD.MOV.U32 R2, RZ, RZ, R14 ;  /* 0x000000ffff027224 */ /* 0x000fc800078e000e */
[----:B------:R-:W-:Y:S01]  /*29fb0*/  IMAD.WIDE.U32 R2, R11, UR6, R2 ;  /* 0x000000060b027c25 */ /* 0x000fe2000f8e0002 */
[----:B------:R-:W-:Y:S02]  /*29fc0*/  ULDC.64 UR6, c[0x0][0x640] ;  /* 0x0001900000067ab9 */ /* 0x000fe40000000a00 */
[----:B------:R-:W-:Y:S01]  /*29fd0*/  ISETP.NE.U32.AND P1, PT, RZ, UR6, PT ;  /* 0x00000006ff007c0c */ /* 0x000fe2000bf25070 */
[----:B------:R-:W-:-:S03]  /*29fe0*/  IMAD.IADD R3, R3, 0x1, R5 ;  /* 0x0000000103037824 */ /* 0x000fc600078e0205 */
[----:B------:R-:W-:Y:S02]  /*29ff0*/  ISETP.NE.AND.EX P1, PT, RZ, UR7, PT, P1 ;  /* 0x00000007ff007c0c */ /* 0x000fe4000bf25310 */
[--C-:B------:R-:W-:Y:S02]  /*2a000*/  SHF.R.U64 R11, R2, UR5, R3.reuse ;  /* 0x00000005020b7c19 */ /* 0x100fe40008001203 */
[----:B------:R-:W-:Y:S01]  /*2a010*/  SHF.R.U32.HI R2, RZ, UR5, R3 ;  /* 0x00000005ff027c19 */ /* 0x000fe20008011603 */
[----:B------:R-:W-:-:S03]  /*2a020*/  ULDC UR5, c[0x0][0x608] ;  /* 0x0001820000057ab9 */ /* 0x000fc60000000800 */
[--C-:B------:R-:W-:Y:S02]  /*2a030*/  SHF.R.U64 R12, R11, UR5, R2.reuse ;  /* 0x000000050b0c7c19 */ /* 0x100fe40008001202 */
[----:B------:R-:W-:Y:S01]  /*2a040*/  SHF.R.U32.HI R3, RZ, UR5, R2 ;  /* 0x00000005ff037c19 */ /* 0x000fe20008011602 */
[----:B------:R-:W-:-:S03]  /*2a050*/  ULDC UR5, c[0x0][0x658] ;  /* 0x0001960000057ab9 */ /* 0x000fc60000000800 */
[--C-:B------:R-:W-:Y:S02]  /*2a060*/  SHF.R.U64 R13, R12, UR5, R3.reuse ;  /* 0x000000050c0d7c19 */ /* 0x100fe40008001203 */
[----:B------:R-:W-:-:S03]  /*2a070*/  SHF.R.U32.HI R14, RZ, UR5, R3 ;  /* 0x00000005ff0e7c19 */ /* 0x000fc60008011603 */
[----:B------:R-:W-:Y:S02]  /*2a080*/  IMAD.MOV.U32 R2, RZ, RZ, R13 ;  /* 0x000000ffff027224 */ /* 0x000fe400078e000d */
        /* <DEDUP_REMOVED lines=12> */
.L_x_1068:
[----:B------:R-:W-:Y:S01]  /*2a150*/  ULDC UR5, c[0x0][0x648] ;  /* 0x0001920000057ab9 */ /* 0x000fe20000000800 */
[----:B------:R-:W-:Y:S01]  /*2a160*/  LOP3.LUT R12, R12, UR17, RZ, 0xc0, !PT ;  /* 0x000000110c0c7c12 */ /* 0x000fe2000f8ec0ff */
[----:B------:R-:W-:Y:S01]  /*2a170*/  IMAD.MOV.U32 R4, RZ, RZ, 0x1 ;  /* 0x00000001ff047424 */ /* 0x000fe200078e00ff */
[----:B------:R-:W-:Y:S01]  /*2a180*/  SHF.R.U64 R3, R2, UR5, R3 ;  /* 0x0000000502037c19 */ /* 0x000fe20008001203 */
[----:B------:R-:W-:-:S04]  /*2a190*/  ULDC UR5, c[0x0][0x638] ;  /* 0x00018e0000057ab9 */ /* 0x000fc80000000800 */
[----:B------:R-:W-:Y:S02]  /*2a1a0*/  IMAD.MOV R2, RZ, RZ, -R3 ;  /* 0x000000ffff027224 */ /* 0x000fe400078e0a03 */
[----:B------:R-:W-:Y:S02]  /*2a1b0*/  IMAD R5, R3, UR18, R12 ;  /* 0x0000001203057c24 */ /* 0x000fe4000f8e020c */
[----:B------:R-:W-:Y:S01]  /*2a1c0*/  IMAD R13, R2, UR5, R13 ;  /* 0x00000005020d7c24 */ /* 0x000fe2000f8e020d */
[----:B------:R-:W-:Y:S01]  /*2a1d0*/  ULDC UR5, c[0x0][0x610] ;  /* 0x0001840000057ab9 */ /* 0x000fe20000000800 */
[----:B------:R-:W-:Y:S01]  /*2a1e0*/  LOP3.LUT R2, R11, UR4, RZ, 0xc0, !PT ;  /* 0x000000040b027c12 */ /* 0x000fe2000f8ec0ff */
[----:B------:R-:W-:Y:S01]  /*2a1f0*/  IMAD R8, R5, UR5, R8 ;  /* 0x0000000505087c24 */ /* 0x000fe2000f8e0208 */
[----:B------:R-:W-:-:S03]  /*2a200*/  ULDC UR5, c[0x0][0x600] ;  /* 0x0001800000057ab9 */ /* 0x000fc60000000800 */
[----:B------:R-:W-:-:S05]  /*2a210*/  IMAD R13, R13, UR5, R2 ;  /* 0x000000050d0d7c24 */ /* 0x000fca000f8e0202 */
[----:B------:R-:W-:Y:S02]  /*2a220*/  SEL R2, R13, R8, !P4 ;  /* 0x000000080d027207 */ /* 0x000fe40006000000 */
[----:B------:R-:W-:-:S07]  /*2a230*/  SEL R3, R8, R13, !P4 ;  /* 0x0000000d08037207 */ /* 0x000fce0006000000 */
.L_x_1066:
[----:B------:R-:W-:Y:S05]  /*2a240*/  BSYNC B1 ;  /* 0x0000000000017941 */ /* 0x000fea0003800000 */
.L_x_1065:
[----:B------:R-:W-:-:S13]  /*2a250*/  LOP3.LUT P1, RZ, R4, 0xff, RZ, 0xc0, !PT ;  /* 0x000000ff04ff7812 */ /* 0x000fda000782c0ff */
[----:B------:R-:W-:Y:S05]  /*2a260*/  @P1 BRA `(.L_x_1069) ;  /* 0xfffffff4002c1947 */ /* 0x000fea000383ffff */
[----:B------:R-:W-:Y:S05]  /*2a270*/  BSYNC B0 ;  /* 0x0000000000007941 */ /* 0x000fea0003800000 */
.L_x_1057:
[----:B------:R-:W-:-:S03]  /*2a280*/  UMOV UR5, 0xffffffff ;  /* 0xffffffff00057882 */ /* 0x000fc60000000000 */
[----:B------:R-:W-:Y:S05]  /*2a290*/  BRA.DIV UR5, `(.L_x_1070) ;  /* 0x0000000605d07947 */ /* 0x000fea000b800000 */
[----:B------:R-:W-:-:S13]  /*2a2a0*/  ELECT P6, URZ, PT ;  /* 0x00000000003f782f */ /* 0x000fda00038c0000 */
.L_x_1089:
[----:B------:R-:W-:Y:S04]  /*2a2b0*/  BSSY B0, `(.L_x_1071) ;  /* 0x0000059000007945 */ /* 0x000fe80003800000 */
[----:B------:R-:W-:Y:S05]  /*2a2c0*/  @!P6 BRA `(.L_x_1072) ;  /* 0x00000004005ce947 */ /* 0x000fea0003800000 */
[----:B------:R-:W-:-:S04]  /*2a2d0*/  ULOP3.LUT UR5, UR40, 0x2, URZ, 0xfc, !UPT ;  /* 0x0000000228057892 */ /* 0x000fc8000f8efc3f */
[----:B------:R-:W-:-:S06]  /*2a2e0*/  UISETP.NE.AND UP0, UPT, UR5, 0x3, UPT ;  /* 0x000000030500788c */ /* 0x000fcc000bf05270 */
[----:B------:R-:W-:-:S13]  /*2a2f0*/  PLOP3.LUT P0, PT, PT, PT, UP0, 0x80, 0x0 ;  /* 0x000000000000781c */ /* 0x000fda0003f0f008 */
[----:B------:R-:W-:Y:S05]  /*2a300*/  @!P0 BRA `(.L_x_1073) ;  /* 0x0000000000048947 */ /* 0x000fea0003800000 */
[----:B------:R-:W-:Y:S01]  /*2a310*/  BPT.TRAP 0x1 ;  /* 0x000000040000795c */ /* 0x000fe20000300000 */
.L_x_1073:
[----:B------:R-:W0:Y:S01]  /*2a320*/  S2R R3, SR_CgaCtaId ;  /* 0x0000000000037919 */ /* 0x000e220000008800 */
[----:B------:R-:W-:-:S04]  /*2a330*/  MOV R2, 0x400 ;  /* 0x0000040000027802 */ /* 0x000fc80000000f00 */
[----:B0-----:R-:W-:Y:S02]  /*2a340*/  LEA R2, R3, R2, 0x18 ;  /* 0x0000000203027211 */ /* 0x001fe400078ec0ff */
[----:B------:R-:W-:-:S03]  /*2a350*/  SHF.L.U32 R3, R0, 0x1f, RZ ;  /* 0x0000001f00037819 */ /* 0x000fc600000006ff */
[----:B------:R-:W-:-:S04]  /*2a360*/  VIADD R2, R2, 0x48 ;  /* 0x0000004802027836 */ /* 0x000fc80000000000 */
[----:B------:R-:W-:-:S04]  /*2a370*/  IMAD R4, R7, 0x8, R2 ;  /* 0x0000000807047824 */ /* 0x000fc800078e0202 */
[----:B------:R-:W0:Y:S02]  /*2a380*/  SYNCS.PHASECHK.TRANS64.TRYWAIT P0, [R4+URZ], R3 ;  /* 0x00000003040075a7 */ /* 0x000e24000800017f */
[----:B0-----:R-:W-:Y:S05]  /*2a390*/  @!P0 BRA `(.L_x_1074) ;  /* 0x0000000400b08947 */ /* 0x001fea0003800000 */
.L_x_1090:
[----:B------:R-:W-:-:S05]  /*2a3a0*/  VIADD R7, R7, 0x1 ;  /* 0x0000000107077836 */ /* 0x000fca0000000000 */
[----:B------:R-:W-:-:S04]  /*2a3b0*/  ISETP.NE.AND P0, PT, R7, 0x9, PT ;  /* 0x000000090700780c */ /* 0x000fc80003f05270 */
[----:B0-----:R-:W-:Y:S02]  /*2a3c0*/  SEL R3, RZ, 0x1, P0 ;  /* 0x00000001ff037807 */ /* 0x001fe40000000000 */
[----:B------:R-:W-:Y:S02]  /*2a3d0*/  SEL R7, R7, RZ, P0 ;  /* 0x000000ff07077207 */ /* 0x000fe40000000000 */
[----:B------:R-:W-:-:S03]  /*2a3e0*/  LOP3.LUT R4, R0, R3, RZ, 0x3c, !PT ;  /* 0x0000000300047212 */ /* 0x000fc600078e3cff */
[----:B------:R-:W-:Y:S01]  /*2a3f0*/  IMAD R3, R7, 0x8, R2 ;  /* 0x0000000807037824 */ /* 0x000fe200078e0202 */
[----:B------:R-:W-:-:S04]  /*2a400*/  SHF.L.U32 R0, R4, 0x1f, RZ ;  /* 0x0000001f04007819 */ /* 0x000fc800000006ff */
[----:B------:R-:W0:Y:S02]  /*2a410*/  SYNCS.PHASECHK.TRANS64.TRYWAIT P0, [R3+URZ], R0 ;  /* 0x00000000030075a7 */ /* 0x000e24000800017f */
[----:B0-----:R-:W-:Y:S05]  /*2a420*/  @!P0 BRA `(.L_x_1075) ;  /* 0x0000000400a08947 */ /* 0x001fea0003800000 */
.L_x_1091:
[----:B0-----:R-:W-:-:S05]  /*2a430*/  VIADD R0, R7, 0x1 ;  /* 0x0000000107007836 */ /* 0x001fca0000000000 */
[----:B------:R-:W-:-:S04]  /*2a440*/  ISETP.NE.AND P0, PT, R0, 0x9, PT ;  /* 0x000000090000780c */ /* 0x000fc80003f05270 */
[----:B------:R-:W-:Y:S02]  /*2a450*/  SEL R3, RZ, 0x1, P0 ;  /* 0x00000001ff037807 */ /* 0x000fe40000000000 */
[----:B------:R-:W-:Y:S02]  /*2a460*/  SEL R5, R0, RZ, P0 ;  /* 0x000000ff00057207 */ /* 0x000fe40000000000 */
[----:B------:R-:W-:-:S03]  /*2a470*/  LOP3.LUT R4, R4, R3, RZ, 0x3c, !PT ;  /* 0x0000000304047212 */ /* 0x000fc600078e3cff */
[----:B------:R-:W-:Y:S01]  /*2a480*/  IMAD R3, R5, 0x8, R2 ;  /* 0x0000000805037824 */ /* 0x000fe200078e0202 */
[----:B------:R-:W-:-:S04]  /*2a490*/  SHF.L.U32 R0, R4, 0x1f, RZ ;  /* 0x0000001f04007819 */ /* 0x000fc800000006ff */
[----:B------:R-:W0:Y:S02]  /*2a4a0*/  SYNCS.PHASECHK.TRANS64.TRYWAIT P0, [R3+URZ], R0 ;  /* 0x00000000030075a7 */ /* 0x000e24000800017f */
[----:B0-----:R-:W-:Y:S05]  /*2a4b0*/  @!P0 BRA `(.L_x_1076) ;  /* 0x0000000400908947 */ /* 0x001fea0003800000 */
.L_x_1092:
        /* <DEDUP_REMOVED lines=9> */
.L_x_1093:
        /* <DEDUP_REMOVED lines=9> */
.L_x_1094:
        /* <DEDUP_REMOVED lines=9> */
.L_x_1095:
        /* <DEDUP_REMOVED lines=9> */
.L_x_1096:
        /* <DEDUP_REMOVED lines=9> */
.L_x_1097:
[----:B0-----:R-:W-:-:S05]  /*2a790*/  VIADD R0, R5, 0x1 ;  /* 0x0000000105007836 */ /* 0x001fca0000000000 */
[----:B------:R-:W-:-:S04]  /*2a7a0*/  ISETP.NE.AND P0, PT, R0, 0x9, PT ;  /* 0x000000090000780c */ /* 0x000fc80003f05270 */
[----:B------:R-:W-:Y:S02]  /*2a7b0*/  SEL R4, RZ, 0x1, P0 ;  /* 0x00000001ff047807 */ /* 0x000fe40000000000 */
[----:B------:R-:W-:Y:S02]  /*2a7c0*/  SEL R3, R0, RZ, P0 ;  /* 0x000000ff00037207 */ /* 0x000fe40000000000 */
[----:B------:R-:W-:-:S03]  /*2a7d0*/  LOP3.LUT R0, R7, R4, RZ, 0x3c, !PT ;  /* 0x0000000407007212 */ /* 0x000fc600078e3cff */
[----:B------:R-:W-:Y:S01]  /*2a7e0*/  IMAD R3, R3, 0x8, R2 ;  /* 0x0000000803037824 */ /* 0x000fe200078e0202 */
[----:B------:R-:W-:-:S07]  /*2a7f0*/  SHF.L.U32 R0, R0, 0x1f, RZ ;  /* 0x0000001f00007819 */ /* 0x000fce00000006ff */
.L_x_1082:
[----:B0-----:R0:W1:Y:S02]  /*2a800*/  SYNCS.PHASECHK.TRANS64.TRYWAIT P0, [R3+URZ], R0 ;  /* 0x00000000030075a7 */ /* 0x001064000800017f */
[----:B-1----:R-:W-:Y:S05]  /*2a810*/  @!P0 NANOSLEEP.SYNCS 0x989680 ;  /* 0x009896800000895d */ /* 0x002fea0003900000 */
[----:B------:R-:W1:Y:S02]  /*2a820*/  @!P0 SYNCS.PHASECHK.TRANS64 P0, [R3+URZ], R0 ;  /* 0x00000000030085a7 */ /* 0x000e64000800007f */
[----:B-1----:R-:W-:Y:S05]  /*2a830*/  @!P0 BRA `(.L_x_1082) ;  /* 0xfffffffc00f08947 */ /* 0x002fea000383ffff */
.L_x_1072:
[----:B------:R-:W-:Y:S05]  /*2a840*/  BSYNC B0 ;  /* 0x0000000000007941 */ /* 0x000fea0003800000 */
.L_x_1071:
[----:B------:R-:W-:Y:S05]  /*2a850*/  EXIT ;  /* 0x000000000000794d */ /* 0x000fea0003800000 */
.L_x_18:
[----:B-1----:R1:W4:Y:S02]  /*2a860*/  SYNCS.PHASECHK.TRANS64.TRYWAIT P1, [R3+URZ], R0 ;  /* 0x00000000030075a7 */ /* 0x002324000802017f */
[----:B----4-:R-:W-:Y:S05]  /*2a870*/  @!P1 NANOSLEEP.SYNCS 0x989680 ;  /* 0x009896800000995d */ /* 0x010fea0003900000 */
[----:B------:R-:W4:Y:S02]  /*2a880*/  @!P1 SYNCS.PHASECHK.TRANS64 P1, [R3+URZ], R0 ;  /* 0x00000000030095a7 */ /* 0x000f24000802007f */
[----:B----4-:R-:W-:Y:S05]  /*2a890*/  @!P1 BRA `(.L_x_18) ;  /* 0xfffffffc00f09947 */ /* 0x010fea000383ffff */
[----:B------:R-:W-:Y:S05]  /*2a8a0*/  BRA `(.L_x_17) ;  /* 0xfffffd6800cc7947 */ /* 0x000fea000383ffff */
.L_x_23:
[----:B-1----:R-:W-:-:S04]  /*2a8b0*/  IMAD.U32 R6, RZ, RZ, UR4 ;  /* 0x00000004ff067e24 */ /* 0x002fc8000f8e00ff */
[----:B------:R1:W2:Y:S03]  /*2a8c0*/  SYNCS.PHASECHK.TRANS64.TRYWAIT P1, [R6+URZ], R4 ;  /* 0x00000004060075a7 */ /* 0x0002a6000802017f */
[----:B--2---:R-:W-:Y:S05]  /*2a8d0*/  @!P1 NANOSLEEP.SYNCS 0x989680 ;  /* 0x009896800000995d */ /* 0x004fea0003900000 */
[----:B------:R-:W2:Y:S02]  /*2a8e0*/  @!P1 SYNCS.PHASECHK.TRANS64 P1, [R6+URZ], R4 ;  /* 0x00000004060095a7 */ /* 0x000ea4000802007f */
[----:B--2---:R-:W-:Y:S05]  /*2a8f0*/  @!P1 BRA `(.L_x_23) ;  /* 0xfffffffc00ec9947 */ /* 0x004fea000383ffff */
[----:B------:R-:W-:Y:S05]  /*2a900*/  BRA `(.L_x_22) ;  /* 0xfffffd7c003c7947 */ /* 0x000fea000383ffff */
.L_x_1058:
[----:B------:R-:W-:Y:S01]  /*2a910*/  BSSY B1, `(.L_x_1083) ;  /* 0x0000006000017945 */ /* 0x000fe20003800000 */
[----:B------:R-:W-:-:S07]  /*2a920*/  IMAD.MOV.U32 R15, RZ, RZ, -0x1 ;  /* 0xffffffffff0f7424 */ /* 0x000fce00078e00ff */
[----:B------:R-:W-:Y:S05]  /*2a930*/  WARPSYNC.COLLECTIVE R15, `(.L_x_1084) ;  /* 0x000000000f0c7348 */ /* 0x000fea0003c00000 */
[----:B------:R-:W-:Y:S02]  /*2a940*/  ELECT P6, UR62, PT ;  /* 0x00000000003e782f */ /* 0x000fe400038c0000 */
[----:B------:R-:W-:Y:S01]  /*2a950*/  MOV R14, UR62 ;  /* 0x0000003e000e7c02 */ /* 0x000fe20008000f00 */
[----:B------:R-:W-:Y:S10]  /*2a960*/  ENDCOLLECTIVE ;  /* 0x000000000000791b */ /* 0x000ff40003800000 */
.L_x_1084:
[----:B------:R-:W-:Y:S05]  /*2a970*/  BSYNC B1 ;  /* 0x0000000000017941 */ /* 0x000fea0003800000 */
.L_x_1083:
[----:B------:R-:W-:Y:S05]  /*2a980*/  BRA `(.L_x_1085) ;  /* 0xffffffec00707947 */ /* 0x000fea000383ffff */
.L_x_1061:
[----:B-1----:R1:W2:Y:S02]  /*2a990*/  SYNCS.PHASECHK.TRANS64.TRYWAIT P1, [R14+URZ+0x48], R11 ;  /* 0x0000480b0e0075a7 */ /* 0x0022a4000802017f */
[----:B--2---:R-:W-:Y:S05]  /*2a9a0*/  @!P1 NANOSLEEP.SYNCS 0x989680 ;  /* 0x009896800000995d */ /* 0x004fea0003900000 */
[----:B------:R-:W2:Y:S02]  /*2a9b0*/  @!P1 SYNCS.PHASECHK.TRANS64 P1, [R14+URZ+0x48], R11 ;  /* 0x0000480b0e0095a7 */ /* 0x000ea4000802007f */
[----:B--2---:R-:W-:Y:S05]  /*2a9c0*/  @!P1 BRA `(.L_x_1061) ;  /* 0xfffffffc00f09947 */ /* 0x004fea000383ffff */
[----:B------:R-:W-:Y:S05]  /*2a9d0*/  BRA `(.L_x_1086) ;  /* 0xffffffec00a47947 */ /* 0x000fea000383ffff */
.L_x_1070:
[----:B------:R-:W-:Y:S01]  /*2a9e0*/  BSSY B0, `(.L_x_1087) ;  /* 0x0000006000007945 */ /* 0x000fe20003800000 */
[----:B------:R-:W-:-:S07]  /*2a9f0*/  IMAD.MOV.U32 R15, RZ, RZ, -0x1 ;  /* 0xffffffffff0f7424 */ /* 0x000fce00078e00ff */
[----:B------:R-:W-:Y:S05]  /*2aa00*/  WARPSYNC.COLLECTIVE R15, `(.L_x_1088) ;  /* 0x000000000f0c7348 */ /* 0x000fea0003c00000 */
[----:B------:R-:W-:Y:S02]  /*2aa10*/  ELECT P6, UR62, PT ;  /* 0x00000000003e782f */ /* 0x000fe400038c0000 */
[----:B------:R-:W-:Y:S01]  /*2aa20*/  MOV R14, UR62 ;  /* 0x0000003e000e7c02 */ /* 0x000fe20008000f00 */
[----:B------:R-:W-:Y:S10]  /*2aa30*/  ENDCOLLECTIVE ;  /* 0x000000000000791b */ /* 0x000ff40003800000 */
.L_x_1088:
[----:B------:R-:W-:Y:S05]  /*2aa40*/  BSYNC B0 ;  /* 0x0000000000007941 */ /* 0x000fea0003800000 */
.L_x_1087:
[----:B------:R-:W-:Y:S05]  /*2aa50*/  BRA `(.L_x_1089) ;  /* 0xfffffff800147947 */ /* 0x000fea000383ffff */
.L_x_1074:
[----:B0-----:R0:W1:Y:S02]  /*2aa60*/  SYNCS.PHASECHK.TRANS64.TRYWAIT P0, [R4+URZ], R3 ;  /* 0x00000003040075a7 */ /* 0x001064000800017f */
[----:B-1----:R-:W-:Y:S05]  /*2aa70*/  @!P0 NANOSLEEP.SYNCS 0x989680 ;  /* 0x009896800000895d */ /* 0x002fea0003900000 */
[----:B------:R-:W1:Y:S02]  /*2aa80*/  @!P0 SYNCS.PHASECHK.TRANS64 P0, [R4+URZ], R3 ;  /* 0x00000003040085a7 */ /* 0x000e64000800007f */
[----:B-1----:R-:W-:Y:S05]  /*2aa90*/  @!P0 BRA `(.L_x_1074) ;  /* 0xfffffffc00f08947 */ /* 0x002fea000383ffff */
[----:B------:R-:W-:Y:S05]  /*2aaa0*/  BRA `(.L_x_1090) ;  /* 0xfffffff8003c7947 */ /* 0x000fea000383ffff */
.L_x_1075:
[----:B0-----:R0:W1:Y:S02]  /*2aab0*/  SYNCS.PHASECHK.TRANS64.TRYWAIT P0, [R3+URZ], R0 ;  /* 0x00000000030075a7 */ /* 0x001064000800017f */
[----:B-1----:R-:W-:Y:S05]  /*2aac0*/  @!P0 NANOSLEEP.SYNCS 0x989680 ;  /* 0x009896800000895d */ /* 0x002fea0003900000 */
[----:B------:R-:W1:Y:S02]  /*2aad0*/  @!P0 SYNCS.PHASECHK.TRANS64 P0, [R3+URZ], R0 ;  /* 0x00000000030085a7 */ /* 0x000e64000800007f */
[----:B-1----:R-:W-:Y:S05]  /*2aae0*/  @!P0 BRA `(.L_x_1075) ;  /* 0xfffffffc00f08947 */ /* 0x002fea000383ffff */
[----:B------:R-:W-:Y:S05]  /*2aaf0*/  BRA `(.L_x_1091) ;  /* 0xfffffff8004c7947 */ /* 0x000fea000383ffff */
.L_x_1076:
[----:B0-----:R0:W1:Y:S02]  /*2ab00*/  SYNCS.PHASECHK.TRANS64.TRYWAIT P0, [R3+URZ], R0 ;  /* 0x00000000030075a7 */ /* 0x001064000800017f */
[----:B-1----:R-:W-:Y:S05]  /*2ab10*/  @!P0 NANOSLEEP.SYNCS 0x989680 ;  /* 0x009896800000895d */ /* 0x002fea0003900000 */
[----:B------:R-:W1:Y:S02]  /*2ab20*/  @!P0 SYNCS.PHASECHK.TRANS64 P0, [R3+URZ], R0 ;  /* 0x00000000030085a7 */ /* 0x000e64000800007f */
[----:B-1----:R-:W-:Y:S05]  /*2ab30*/  @!P0 BRA `(.L_x_1076) ;  /* 0xfffffffc00f08947 */ /* 0x002fea000383ffff */
[----:B------:R-:W-:Y:S05]  /*2ab40*/  BRA `(.L_x_1092) ;  /* 0xfffffff8005c7947 */ /* 0x000fea000383ffff */
.L_x_1077:
[----:B0-----:R0:W1:Y:S02]  /*2ab50*/  SYNCS.PHASECHK.TRANS64.TRYWAIT P0, [R3+URZ], R0 ;  /* 0x00000000030075a7 */ /* 0x001064000800017f */
[----:B-1----:R-:W-:Y:S05]  /*2ab60*/  @!P0 NANOSLEEP.SYNCS 0x989680 ;  /* 0x009896800000895d */ /* 0x002fea0003900000 */
[----:B------:R-:W1:Y:S02]  /*2ab70*/  @!P0 SYNCS.PHASECHK.TRANS64 P0, [R3+URZ], R0 ;  /* 0x00000000030085a7 */ /* 0x000e64000800007f */
[----:B-1----:R-:W-:Y:S05]  /*2ab80*/  @!P0 BRA `(.L_x_1077) ;  /* 0xfffffffc00f08947 */ /* 0x002fea000383ffff */
[----:B------:R-:W-:Y:S05]  /*2ab90*/  BRA `(.L_x_1093) ;  /* 0xfffffff8006c7947 */ /* 0x000fea000383ffff */
.L_x_1078:
[----:B0-----:R0:W1:Y:S02]  /*2aba0*/  SYNCS.PHASECHK.TRANS64.TRYWAIT P0, [R3+URZ], R0 ;  /* 0x00000000030075a7 */ /* 0x001064000800017f */
[----:B-1----:R-:W-:Y:S05]  /*2abb0*/  @!P0 NANOSLEEP.SYNCS 0x989680 ;  /* 0x009896800000895d */ /* 0x002fea0003900000 */
[----:B------:R-:W1:Y:S02]  /*2abc0*/  @!P0 SYNCS.PHASECHK.TRANS64 P0, [R3+URZ], R0 ;  /* 0x00000000030085a7 */ /* 0x000e64000800007f */
[----:B-1----:R-:W-:Y:S05]  /*2abd0*/  @!P0 BRA `(.L_x_1078) ;  /* 0xfffffffc00f08947 */ /* 0x002fea000383ffff */
[----:B------:R-:W-:Y:S05]  /*2abe0*/  BRA `(.L_x_1094) ;  /* 0xfffffff8007c7947 */ /* 0x000fea000383ffff */
.L_x_1079:
[----:B0-----:R0:W1:Y:S02]  /*2abf0*/  SYNCS.PHASECHK.TRANS64.TRYWAIT P0, [R3+URZ], R0 ;  /* 0x00000000030075a7 */ /* 0x001064000800017f */
[----:B-1----:R-:W-:Y:S05]  /*2ac00*/  @!P0 NANOSLEEP.SYNCS 0x989680 ;  /* 0x009896800000895d */ /* 0x002fea0003900000 */
[----:B------:R-:W1:Y:S02]  /*2ac10*/  @!P0 SYNCS.PHASECHK.TRANS64 P0, [R3+URZ], R0 ;  /* 0x00000000030085a7 */ /* 0x000e64000800007f */
[----:B-1----:R-:W-:Y:S05]  /*2ac20*/  @!P0 BRA `(.L_x_1079) ;  /* 0xfffffffc00f08947 */ /* 0x002fea000383ffff */
[----:B------:R-:W-:Y:S05]  /*2ac30*/  BRA `(.L_x_1095) ;  /* 0xfffffff8008c7947 */ /* 0x000fea000383ffff */
.L_x_1080:
[----:B0-----:R0:W1:Y:S02]  /*2ac40*/  SYNCS.PHASECHK.TRANS64.TRYWAIT P0, [R3+URZ], R0 ;  /* 0x00000000030075a7 */ /* 0x001064000800017f */
[----:B-1----:R-:W-:Y:S05]  /*2ac50*/  @!P0 NANOSLEEP.SYNCS 0x989680 ;  /* 0x009896800000895d */ /* 0x002fea0003900000 */
[----:B------:R-:W1:Y:S02]  /*2ac60*/  @!P0 SYNCS.PHASECHK.TRANS64 P0, [R3+URZ], R0 ;  /* 0x00000000030085a7 */ /* 0x000e64000800007f */
[----:B-1----:R-:W-:Y:S05]  /*2ac70*/  @!P0 BRA `(.L_x_1080) ;  /* 0xfffffffc00f08947 */ /* 0x002fea000383ffff */
[----:B------:R-:W-:Y:S05]  /*2ac80*/  BRA `(.L_x_1096) ;  /* 0xfffffff8009c7947 */ /* 0x000fea000383ffff */
.L_x_1081:
[----:B0-----:R0:W1:Y:S02]  /*2ac90*/  SYNCS.PHASECHK.TRANS64.TRYWAIT P0, [R3+URZ], R0 ;  /* 0x00000000030075a7 */ /* 0x001064000800017f */
[----:B-1----:R-:W-:Y:S05]  /*2aca0*/  @!P0 NANOSLEEP.SYNCS 0x989680 ;  /* 0x009896800000895d */ /* 0x002fea0003900000 */
[----:B------:R-:W1:Y:S02]  /*2acb0*/  @!P0 SYNCS.PHASECHK.TRANS64 P0, [R3+URZ], R0 ;  /* 0x00000000030085a7 */ /* 0x000e64000800007f */
[----:B-1----:R-:W-:Y:S05]  /*2acc0*/  @!P0 BRA `(.L_x_1081) ;  /* 0xfffffffc00f08947 */ /* 0x002fea000383ffff */
[----:B------:R-:W-:Y:S05]  /*2acd0*/  BRA `(.L_x_1097) ;  /* 0xfffffff800ac7947 */ /* 0x000fea000383ffff */
.L_x_1098:
[----:B------:R-:W-:-:S00]  /*2ace0*/  BRA `(.L_x_1098) ;  /* 0xfffffffc00fc7947 */ /* 0x000fc0000383ffff */
[----:B------:R-:W-:-:S00]  /*2acf0*/  NOP ;  /* 0x0000000000007918 */ /* 0x000fc00000000000 */
        /* <DEDUP_REMOVED lines=8> */
.L_x_1099:


//--------------------- .nv.global.init           --------------------------
	.section	.nv.global.init,"aw",@progbits
.nv.global.init:
	.type		$str$22,@object
	.size		$str$22,($str$23 - $str$22)
$str$22:
        /*0000*/ 	.byte	0x6b, 0x5f, 0x74, 0x69, 0x6c, 0x65, 0x5f, 0x63, 0x6f, 0x75, 0x6e, 0x74, 0x20, 0x3e, 0x3d, 0x20
        /*0010*/ 	.byte	0x31, 0x00
	.type		$str$23,@object
	.size		$str$23,(__unnamed_1 - $str$23)
$str$23:
        /*0012*/ 	.byte	0x2f, 0x74, 0x6d, 0x70, 0x2f, 0x63, 0x75, 0x74, 0x6c, 0x61, 0x73, 0x73, 0x5f, 0x73, 0x77, 0x65
        /*0022*/ 	.byte	0x65, 0x70, 0x5f, 0x73, 0x72, 0x63, 0x2f, 0x69, 0x6e, 0x63, 0x6c, 0x75, 0x64, 0x65, 0x2f, 0x63
        /*0032*/ 	.byte	0x75, 0x74, 0x6c, 0x61, 0x73, 0x73, 0x2f, 0x67, 0x65, 0x6d, 0x6d, 0x2f, 0x63, 0x6f, 0x6c, 0x6c
        /*0042*/ 	.byte	0x65, 0x63, 0x74, 0x69, 0x76, 0x65, 0x2f, 0x73, 0x6d, 0x39, 0x30, 0x5f, 0x6d, 0x6d, 0x61, 0x5f
        /*0052*/ 	.byte	0x74, 0x6d, 0x61, 0x5f, 0x67, 0x6d, 0x6d, 0x61, 0x5f, 0x73, 0x73, 0x5f, 0x77, 0x61, 0x72, 0x70
        /*0062*/ 	.byte	0x73, 0x70, 0x65, 0x63, 0x69, 0x61, 0x6c, 0x69, 0x7a, 0x65, 0x64, 0x2e, 0x68, 0x70, 0x70, 0x00
	.type		__unnamed_1,@object
	.size		__unnamed_1,(.L_0 - __unnamed_1)
__unnamed_1:
        /* <DEDUP_REMOVED lines=181> */
.L_0:


//--------------------- .nv.shared._ZN7cutlass13device_kernelINS_4gemm6kernel13GemmUniversalIN4cute5tupleIJiiiiEEENS1_10collective13CollectiveMmaINS1_34MainloopSm90TmaGmmaWarpSpecializedILi9ENS5_IJNS4_1CILi1EEESB_SB_EEENS1_35KernelTmaWarpSpecializedCooperativeEEENS5_IJNSA_ILi256EEENSA_ILi512EEENSA_ILi16EEEEEENS_6half_tENS5_IJlSB_lEEESJ_SK_NS4_8TiledMMAINS4_8MMA_AtomIJNS4_4SM904GMMA26MMA_64x256x16_F32F16F16_SSILNSO_5MajorE0ELSQ_0ELNSO_7ScaleInE1ELSR_1EEEEEENS4_6LayoutINS5_IJNSA_ILi2EEESB_SB_EEENS5_IJSB_NSA_ILi0EEESX_EEEEENS5_IJNS4_10UnderscoreES10_S10_EEEEENS4_13SM90_TMA_LOADENS4_14ComposedLayoutINS4_7SwizzleILi1ELi4ELi3EEENS4_18smem_ptr_flag_bitsILi16EEENSU_INS5_IJNSA_ILi8EEESH_EEENS5_IJSH_SB_EEEEEEEvNS4_8identityES13_S1D_vS1E_EENS_8epilogue10collective6detail29Sm90TmaWarpSpecializedAdapterINS1H_15DefaultEpilogueISJ_SK_SK_NS1G_6thread17LinearCombinationISJ_Li1EffLNS1L_9ScaleType4KindE0ELNS_15FloatRoundStyleE2ESJ_EENS1_15EpilogueDefaultEEEEEvvEEEEvNT_6ParamsE --------------------------
	.section	.nv.shared._ZN7cutlass13device_kernelINS_4gemm6kernel13GemmUniversalIN4cute5tupleIJiiiiEEENS1_10collective13CollectiveMmaINS1_34MainloopSm90TmaGmmaWarpSpecializedILi9ENS5_IJNS4_1CILi1EEESB_SB_EEENS1_35KernelTmaWarpSpecializedCooperativeEEENS5_IJNSA_ILi256EEENSA_ILi512EEENSA_ILi16EEEEEENS_6half_tENS5_IJlSB_lEEESJ_SK_NS4_8TiledMMAINS4_8MMA_AtomIJNS4_4SM904GMMA26MMA_64x256x16_F32F16F16_SSILNSO_5MajorE0ELSQ_0ELNSO_7ScaleInE1ELSR_1EEEEEENS4_6LayoutINS5_IJNSA_ILi2EEESB_SB_EEENS5_IJSB_NSA_ILi0EEESX_EEEEENS5_IJNS4_10UnderscoreES10_S10_EEEEENS4_13SM90_TMA_LOADENS4_14ComposedLayoutINS4_7SwizzleILi1ELi4ELi3EEENS4_18smem_ptr_flag_bitsILi16EEENSU_INS5_IJNSA_ILi8EEESH_EEENS5_IJSH_SB_EEEEEEEvNS4_8identityES13_S1D_vS1E_EENS_8epilogue10collective6detail29Sm90TmaWarpSpecializedAdapterINS1H_15DefaultEpilogueISJ_SK_SK_NS1G_6thread17LinearCombinationISJ_Li1EffLNS1L_9ScaleType4KindE0ELNS_15FloatRoundStyleE2ESJ_EENS1_15EpilogueDefaultEEEEEvvEEEEvNT_6ParamsE,"aw",@nobits
	.sectionflags	@""
	.align	16
	.zero		1024


//--------------------- .nv.shared.reserved.0     --------------------------
	.section	.nv.shared.reserved.0,"aw",@nobits
	.weak		__nv_reservedSMEM_offset_0_alias
	.size		__nv_reservedSMEM_offset_0_alias, 0, 0
	.other		__nv_reservedSMEM_offset_0_alias,@"STO_CUDA_RESERVED_SHARED STV_DEFAULT"
__nv_reservedSMEM_offset_0_alias:
	.zero		0


//--------------------- .nv.global                --------------------------
	.section	.nv.global,"aw",@nobits
.nv.global:
	.type		_ZN40_INTERNAL_c65a3318_4_k_cu_32bacaac_135624cute1_E,@object
	.size		_ZN40_INTERNAL_c65a3318_4_k_cu_32bacaac_135624cute1_E,(_ZN40_INTERNAL_c65a3318_4_k_cu_32bacaac_135624cuda3std3__45__cpo6cbeginE - _ZN40_INTERNAL_c65a3318_4_k_cu_32bacaac_135624cute1_E)
_ZN40_INTERNAL_c65a3318_4_k_cu_32bacaac_135624cute1_E:
	.zero		1
	.type		_ZN40_INTERNAL_c65a3318_4_k_cu_32bacaac_135624cuda3std3__45__cpo6cbeginE,@object
	.size		_ZN40_INTERNAL_c65a3318_4_k_cu_32bacaac_135624cuda3std3__45__cpo6cbeginE,(_ZN40_INTERNAL_c65a3318_4_k_cu_32bacaac_135624cuda3std3__48in_placeE - _ZN40_INTERNAL_c65a3318_4_k_cu_32bacaac_135624cuda3std3__45__cpo6cbeginE)
_ZN40_INTERNAL_c65a3318_4_k_cu_32bacaac_135624cuda3std3__45__cpo6cbeginE:
	.zero		1
	.type		_ZN40_INTERNAL_c65a3318_4_k_cu_32bacaac_135624cuda3std3__48in_placeE,@object
	.size		_ZN40_INTERNAL_c65a3318_4_k_cu_32bacaac_135624cuda3std3__48in_placeE,(_ZN40_INTERNAL_c65a3318_4_k_cu_32bacaac_135624cuda3std6ranges3__45__cpo9iter_moveE - _ZN40_INTERNAL_c65a3318_4_k_cu_32bacaac_135624cuda3std3__48in_placeE)
_ZN40_INTERNAL_c65a3318_4_k_cu_32bacaac_135624cuda3std3__48in_placeE:
	.zero		1
	.type		_ZN40_INTERNAL_c65a3318_4_k_cu_32bacaac_135624cuda3std6ranges3__45__cpo9iter_moveE,@object
	.size		_ZN40_INTERNAL_c65a3318_4_k_cu_32bacaac_135624cuda3std6ranges3__45__cpo9iter_moveE,(_ZN40_INTERNAL_c65a3318_4_k_cu_32bacaac_135624cuda3std3__45__cpo5beginE - _ZN40_INTERNAL_c65a3318_4_k_cu_32bacaac_135624cuda3std6ranges3__45__cpo9iter_moveE)
_ZN40_INTERNAL_c65a3318_4_k_cu_32bacaac_135624cuda3std6ranges3__45__cpo9iter_moveE:
	.zero		1
	.type		_ZN40_INTERNAL_c65a3318_4_k_cu_32bacaac_135624cuda3std3__45__cpo5beginE,@object
	.size		_ZN40_INTERNAL_c65a3318_4_k_cu_32bacaac_135624cuda3std3__45__cpo5beginE,(_ZN40_INTERNAL_c65a3318_4_k_cu_32bacaac_135624cuda3std3__442_GLOBAL__N__c65a3318_4_k_cu_32bacaac_135626ignoreE - _ZN40_INTERNAL_c65a3318_4_k_cu_32bacaac_135624cuda3std3__45__cpo5beginE)
_ZN40_INTERNAL_c65a3318_4_k_cu_32bacaac_135624cuda3std3__45__cpo5beginE:
	.zero		1
	.type		_ZN40_INTERNAL_c65a3318_4_k_cu_32bacaac_135624cuda3std3__442_GLOBAL__N__c65a3318_4_k_cu_32bacaac_135626ignoreE,@object
	.size		_ZN40_INTERNAL_c65a3318_4_k_cu_32bacaac_135624cuda3std3__442_GLOBAL__N__c65a3318_4_k_cu_32bacaac_135626ignoreE,(_ZN40_INTERNAL_c65a3318_4_k_cu_32bacaac_135624cute7productE - _ZN40_INTERNAL_c65a3318_4_k_cu_32bacaac_135624cuda3std3__442_GLOBAL__N__c65a3318_4_k_cu_32bacaac_135626ignoreE)
_ZN40_INTERNAL_c65a3318_4_k_cu_32bacaac_135624cuda3std3__442_GLOBAL__N__c65a3318_4_k_cu_32bacaac_135626ignoreE:
	.zero		1
	.type		_ZN40_INTERNAL_c65a3318_4_k_cu_32bacaac_135624cute7productE,@object
	.size		_ZN40_INTERNAL_c65a3318_4_k_cu_32bacaac_135624cute7productE,(_ZN40_INTERNAL_c65a3318_4_k_cu_32bacaac_135624cuda3std3__45__cpo3endE - _ZN40_INTERNAL_c65a3318_4_k_cu_32bacaac_135624cute7productE)
_ZN40_INTERNAL_c65a3318_4_k_cu_32bacaac_135624cute7productE:
	.zero		1
	.type		_ZN40_INTERNAL_c65a3318_4_k_cu_32bacaac_135624cuda3std3__45__cpo3endE,@object
	.size		_ZN40_INTERNAL_c65a3318_4_k_cu_32bacaac_135624cuda3std3__45__cpo3endE,(_ZN40_INTERNAL_c65a3318_4_k_cu_32bacaac_135624cuda3std3__419piecewise_constructE - _ZN40_INTERNAL_c65a3318_4_k_cu_32bacaac_135624cuda3std3__45__cpo3endE)
_ZN40_INTERNAL_c65a3318_4_k_cu_32bacaac_135624cuda3std3__45__cpo3endE:
	.zero		1
	.type		_ZN40_INTERNAL_c65a3318_4_k_cu_32bacaac_135624cuda3std3__419piecewise_constructE,@object
	.size		_ZN40_INTERNAL_c65a3318_4_k_cu_32bacaac_135624cuda3std3__419piecewise_constructE,(_ZN40_INTERNAL_c65a3318_4_k_cu_32bacaac_135624cuda3std3__45__cpo4cendE - _ZN40_INTERNAL_c65a3318_4_k_cu_32bacaac_135624cuda3std3__419piecewise_constructE)
_ZN40_INTERNAL_c65a3318_4_k_cu_32bacaac_135624cuda3std3__419piecewise_constructE:
	.zero		1
	.type		_ZN40_INTERNAL_c65a3318_4_k_cu_32bacaac_135624cuda3std3__45__cpo4cendE,@object
	.size		_ZN40_INTERNAL_c65a3318_4_k_cu_32bacaac_135624cuda3std3__45__cpo4cendE,(_ZN40_INTERNAL_c65a3318_4_k_cu_32bacaac_135624cuda3std6ranges3__45__cpo4swapE - _ZN40_INTERNAL_c65a3318_4_k_cu_32bacaac_135624cuda3std3__45__cpo4cendE)
_ZN40_INTERNAL_c65a3318_4_k_cu_32bacaac_135624cuda3std3__45__cpo4cendE:
	.zero		1
	.type		_ZN40_INTERNAL_c65a3318_4_k_cu_32bacaac_135624cuda3std6ranges3__45__cpo4swapE,@object
	.size		_ZN40_INTERNAL_c65a3318_4_k_cu_32bacaac_135624cuda3std6ranges3__45__cpo4swapE,(.L_8 - _ZN40_INTERNAL_c65a3318_4_k_cu_32bacaac_135624cuda3std6ranges3__45__cpo4swapE)
_ZN40_INTERNAL_c65a3318_4_k_cu_32bacaac_135624cuda3std6ranges3__45__cpo4swapE:
	.zero		1
.L_8:


//--------------------- .nv.constant0._ZN7cutlass13device_kernelINS_4gemm6kernel13GemmUniversalIN4cute5tupleIJiiiiEEENS1_10collective13CollectiveMmaINS1_34MainloopSm90TmaGmmaWarpSpecializedILi9ENS5_IJNS4_1CILi1EEESB_SB_EEENS1_35KernelTmaWarpSpecializedCooperativeEEENS5_IJNSA_ILi256EEENSA_ILi512EEENSA_ILi16EEEEEENS_6half_tENS5_IJlSB_lEEESJ_SK_NS4_8TiledMMAINS4_8MMA_AtomIJNS4_4SM904GMMA26MMA_64x256x16_F32F16F16_SSILNSO_5MajorE0ELSQ_0ELNSO_7ScaleInE1ELSR_1EEEEEENS4_6LayoutINS5_IJNSA_ILi2EEESB_SB_EEENS5_IJSB_NSA_ILi0EEESX_EEEEENS5_IJNS4_10UnderscoreES10_S10_EEEEENS4_13SM90_TMA_LOADENS4_14ComposedLayoutINS4_7SwizzleILi1ELi4ELi3EEENS4_18smem_ptr_flag_bitsILi16EEENSU_INS5_IJNSA_ILi8EEESH_EEENS5_IJSH_SB_EEEEEEEvNS4_8identityES13_S1D_vS1E_EENS_8epilogue10collective6detail29Sm90TmaWarpSpecializedAdapterINS1H_15DefaultEpilogueISJ_SK_SK_NS1G_6thread17LinearCombinationISJ_Li1EffLNS1L_9ScaleType4KindE0ELNS_15FloatRoundStyleE2ESJ_EENS1_15EpilogueDefaultEEEEEvvEEEEvNT_6ParamsE --------------------------
	.section	.nv.constant0._ZN7cutlass13device_kernelINS_4gemm6kernel13GemmUniversalIN4cute5tupleIJiiiiEEENS1_10collective13CollectiveMmaINS1_34MainloopSm90TmaGmmaWarpSpecializedILi9ENS5_IJNS4_1CILi1EEESB_SB_EEENS1_35KernelTmaWarpSpecializedCooperativeEEENS5_IJNSA_ILi256EEENSA_ILi512EEENSA_ILi16EEEEEENS_6half_tENS5_IJlSB_lEEESJ_SK_NS4_8TiledMMAINS4_8MMA_AtomIJNS4_4SM904GMMA26MMA_64x256x16_F32F16F16_SSILNSO_5MajorE0ELSQ_0ELNSO_7ScaleInE1ELSR_1EEEEEENS4_6LayoutINS5_IJNSA_ILi2EEESB_SB_EEENS5_IJSB_NSA_ILi0EEESX_EEEEENS5_IJNS4_10UnderscoreES10_S10_EEEEENS4_13SM90_TMA_LOADENS4_14ComposedLayoutINS4_7SwizzleILi1ELi4ELi3EEENS4_18smem_ptr_flag_bitsILi16EEENSU_INS5_IJNSA_ILi8EEESH_EEENS5_IJSH_SB_EEEEEEEvNS4_8identityES13_S1D_vS1E_EENS_8epilogue10collective6detail29Sm90TmaWarpSpecializedAdapterINS1H_15DefaultEpilogueISJ_SK_SK_NS1G_6thread17LinearCombinationISJ_Li1EffLNS1L_9ScaleType4KindE0ELNS_15FloatRoundStyleE2ESJ_EENS1_15EpilogueDefaultEEEEEvvEEEEvNT_6ParamsE,"a",@progbits
	.sectionflags	@""
	.align	4
.nv.constant0._ZN7cutlass13device_kernelINS_4gemm6kernel13GemmUniversalIN4cute5tupleIJiiiiEEENS1_10collective13CollectiveMmaINS1_34MainloopSm90TmaGmmaWarpSpecializedILi9ENS5_IJNS4_1CILi1EEESB_SB_EEENS1_35KernelTmaWarpSpecializedCooperativeEEENS5_IJNSA_ILi256EEENSA_ILi512EEENSA_ILi16EEEEEENS_6half_tENS5_IJlSB_lEEESJ_SK_NS4_8TiledMMAINS4_8MMA_AtomIJNS4_4SM904GMMA26MMA_64x256x16_F32F16F16_SSILNSO_5MajorE0ELSQ_0ELNSO_7ScaleInE1ELSR_1EEEEEENS4_6LayoutINS5_IJNSA_ILi2EEESB_SB_EEENS5_IJSB_NSA_ILi0EEESX_EEEEENS5_IJNS4_10UnderscoreES10_S10_EEEEENS4_13SM90_TMA_LOADENS4_14ComposedLayoutINS4_7SwizzleILi1ELi4ELi3EEENS4_18smem_ptr_flag_bitsILi16EEENSU_INS5_IJNSA_ILi8EEESH_EEENS5_IJSH_SB_EEEEEEEvNS4_8identityES13_S1D_vS1E_EENS_8epilogue10collective6detail29Sm90TmaWarpSpecializedAdapterINS1H_15DefaultEpilogueISJ_SK_SK_NS1G_6thread17LinearCombinationISJ_Li1EffLNS1L_9ScaleType4KindE0ELNS_15FloatRoundStyleE2ESJ_EENS1_15EpilogueDefaultEEEEEvvEEEEvNT_6ParamsE:
	.zero		1664


//--------------------- SYMBOLS --------------------------

	.type		.nv.reservedSmem.offset0,@object
	.size		.nv.reservedSmem.offset0,0x4
	.type		__assertfail,@function
